//
// Generated by NVIDIA NVVM Compiler
//
// Compiler Build ID: CL-36424714
// Cuda compilation tools, release 13.0, V13.0.88
// Based on NVVM 20.0.0
//

.version 9.0
.target sm_100
.address_size 64

	// .globl	_Z8trainingiiPiPf
.extern .shared .align 16 .b8 s[];

.visible .entry _Z8trainingiiPiPf(
	.param .u32 _Z8trainingiiPiPf_param_0,
	.param .u32 _Z8trainingiiPiPf_param_1,
	.param .u64 .ptr .align 1 _Z8trainingiiPiPf_param_2,
	.param .u64 .ptr .align 1 _Z8trainingiiPiPf_param_3
)
{
	.reg .pred 	%p<10>;
	.reg .b32 	%r<157>;
	.reg .b32 	%f<54>;
	.reg .b64 	%rd<48>;

	ld.param.u32 	%r21, [_Z8trainingiiPiPf_param_0];
	ld.param.u32 	%r22, [_Z8trainingiiPiPf_param_1];
	ld.param.u64 	%rd3, [_Z8trainingiiPiPf_param_2];
	ld.param.u64 	%rd2, [_Z8trainingiiPiPf_param_3];
	cvta.to.global.u64 	%rd1, %rd3;
	mov.u32 	%r23, %ctaid.x;
	mov.u32 	%r24, %ntid.x;
	mov.u32 	%r25, %tid.x;
	mad.lo.s32 	%r1, %r23, %r24, %r25;
	setp.lt.s32 	%p1, %r22, 1;
	shl.b32 	%r26, %r1, 2;
	mov.u32 	%r27, s;
	add.s32 	%r2, %r27, %r26;
	@%p1 bra 	$L__BB0_13;
	div.s32 	%r3, %r1, %r21;
	mul.lo.s32 	%r29, %r3, %r21;
	sub.s32 	%r4, %r1, %r29;
	ld.shared.f32 	%f53, [%r2];
	and.b32  	%r5, %r22, 7;
	setp.lt.u32 	%p2, %r22, 8;
	mov.b32 	%r155, 0;
	@%p2 bra 	$L__BB0_4;
	and.b32  	%r155, %r22, 2147483640;
	neg.s32 	%r153, %r155;
	shl.b32 	%r8, %r21, 3;
	mul.wide.s32 	%rd8, %r21, 4;
	mov.u32 	%r151, %r3;
	mov.u32 	%r152, %r4;
$L__BB0_3:
	.pragma "nounroll";
	mul.wide.s32 	%rd4, %r151, 4;
	add.s64 	%rd5, %rd1, %rd4;
	ld.global.u32 	%r30, [%rd5];
	shl.b32 	%r31, %r30, 1;
	add.s32 	%r32, %r31, -1;
	mul.wide.s32 	%rd6, %r152, 4;
	add.s64 	%rd7, %rd1, %rd6;
	ld.global.u32 	%r33, [%rd7];
	shl.b32 	%r34, %r33, 1;
	add.s32 	%r35, %r34, -1;
	mul.lo.s32 	%r36, %r35, %r32;
	cvt.rn.f32.s32 	%f15, %r36;
	add.f32 	%f16, %f53, %f15;
	add.s64 	%rd9, %rd5, %rd8;
	ld.global.u32 	%r37, [%rd9];
	shl.b32 	%r38, %r37, 1;
	add.s32 	%r39, %r38, -1;
	add.s64 	%rd10, %rd7, %rd8;
	ld.global.u32 	%r40, [%rd10];
	shl.b32 	%r41, %r40, 1;
	add.s32 	%r42, %r41, -1;
	mul.lo.s32 	%r43, %r42, %r39;
	cvt.rn.f32.s32 	%f17, %r43;
	add.f32 	%f18, %f16, %f17;
	add.s64 	%rd11, %rd9, %rd8;
	ld.global.u32 	%r44, [%rd11];
	shl.b32 	%r45, %r44, 1;
	add.s32 	%r46, %r45, -1;
	add.s64 	%rd12, %rd10, %rd8;
	ld.global.u32 	%r47, [%rd12];
	shl.b32 	%r48, %r47, 1;
	add.s32 	%r49, %r48, -1;
	mul.lo.s32 	%r50, %r49, %r46;
	cvt.rn.f32.s32 	%f19, %r50;
	add.f32 	%f20, %f18, %f19;
	add.s64 	%rd13, %rd11, %rd8;
	ld.global.u32 	%r51, [%rd13];
	shl.b32 	%r52, %r51, 1;
	add.s32 	%r53, %r52, -1;
	add.s64 	%rd14, %rd12, %rd8;
	ld.global.u32 	%r54, [%rd14];
	shl.b32 	%r55, %r54, 1;
	add.s32 	%r56, %r55, -1;
	mul.lo.s32 	%r57, %r56, %r53;
	cvt.rn.f32.s32 	%f21, %r57;
	add.f32 	%f22, %f20, %f21;
	add.s64 	%rd15, %rd13, %rd8;
	ld.global.u32 	%r58, [%rd15];
	shl.b32 	%r59, %r58, 1;
	add.s32 	%r60, %r59, -1;
	add.s64 	%rd16, %rd14, %rd8;
	ld.global.u32 	%r61, [%rd16];
	shl.b32 	%r62, %r61, 1;
	add.s32 	%r63, %r62, -1;
	mul.lo.s32 	%r64, %r63, %r60;
	cvt.rn.f32.s32 	%f23, %r64;
	add.f32 	%f24, %f22, %f23;
	add.s64 	%rd17, %rd15, %rd8;
	ld.global.u32 	%r65, [%rd17];
	shl.b32 	%r66, %r65, 1;
	add.s32 	%r67, %r66, -1;
	add.s64 	%rd18, %rd16, %rd8;
	ld.global.u32 	%r68, [%rd18];
	shl.b32 	%r69, %r68, 1;
	add.s32 	%r70, %r69, -1;
	mul.lo.s32 	%r71, %r70, %r67;
	cvt.rn.f32.s32 	%f25, %r71;
	add.f32 	%f26, %f24, %f25;
	add.s64 	%rd19, %rd17, %rd8;
	ld.global.u32 	%r72, [%rd19];
	shl.b32 	%r73, %r72, 1;
	add.s32 	%r74, %r73, -1;
	add.s64 	%rd20, %rd18, %rd8;
	ld.global.u32 	%r75, [%rd20];
	shl.b32 	%r76, %r75, 1;
	add.s32 	%r77, %r76, -1;
	mul.lo.s32 	%r78, %r77, %r74;
	cvt.rn.f32.s32 	%f27, %r78;
	add.f32 	%f28, %f26, %f27;
	add.s64 	%rd21, %rd19, %rd8;
	ld.global.u32 	%r79, [%rd21];
	shl.b32 	%r80, %r79, 1;
	add.s32 	%r81, %r80, -1;
	add.s64 	%rd22, %rd20, %rd8;
	ld.global.u32 	%r82, [%rd22];
	shl.b32 	%r83, %r82, 1;
	add.s32 	%r84, %r83, -1;
	mul.lo.s32 	%r85, %r84, %r81;
	cvt.rn.f32.s32 	%f29, %r85;
	add.f32 	%f53, %f28, %f29;
	add.s32 	%r153, %r153, 8;
	add.s32 	%r152, %r152, %r8;
	add.s32 	%r151, %r151, %r8;
	setp.ne.s32 	%p3, %r153, 0;
	@%p3 bra 	$L__BB0_3;
$L__BB0_4:
	setp.eq.s32 	%p4, %r5, 0;
	@%p4 bra 	$L__BB0_12;
	and.b32  	%r16, %r22, 3;
	setp.lt.u32 	%p5, %r5, 4;
	@%p5 bra 	$L__BB0_7;
	mul.lo.s32 	%r86, %r155, %r21;
	add.s32 	%r87, %r3, %r86;
	mul.wide.s32 	%rd23, %r87, 4;
	add.s64 	%rd24, %rd1, %rd23;
	ld.global.u32 	%r88, [%rd24];
	shl.b32 	%r89, %r88, 1;
	add.s32 	%r90, %r89, -1;
	add.s32 	%r91, %r4, %r86;
	mul.wide.s32 	%rd25, %r91, 4;
	add.s64 	%rd26, %rd1, %rd25;
	ld.global.u32 	%r92, [%rd26];
	shl.b32 	%r93, %r92, 1;
	add.s32 	%r94, %r93, -1;
	mul.lo.s32 	%r95, %r94, %r90;
	cvt.rn.f32.s32 	%f31, %r95;
	add.f32 	%f32, %f53, %f31;
	mul.wide.s32 	%rd27, %r21, 4;
	add.s64 	%rd28, %rd24, %rd27;
	ld.global.u32 	%r96, [%rd28];
	shl.b32 	%r97, %r96, 1;
	add.s32 	%r98, %r97, -1;
	add.s64 	%rd29, %rd26, %rd27;
	ld.global.u32 	%r99, [%rd29];
	shl.b32 	%r100, %r99, 1;
	add.s32 	%r101, %r100, -1;
	mul.lo.s32 	%r102, %r101, %r98;
	cvt.rn.f32.s32 	%f33, %r102;
	add.f32 	%f34, %f32, %f33;
	add.s64 	%rd30, %rd28, %rd27;
	ld.global.u32 	%r103, [%rd30];
	shl.b32 	%r104, %r103, 1;
	add.s32 	%r105, %r104, -1;
	add.s64 	%rd31, %rd29, %rd27;
	ld.global.u32 	%r106, [%rd31];
	shl.b32 	%r107, %r106, 1;
	add.s32 	%r108, %r107, -1;
	mul.lo.s32 	%r109, %r108, %r105;
	cvt.rn.f32.s32 	%f35, %r109;
	add.f32 	%f36, %f34, %f35;
	add.s64 	%rd32, %rd30, %rd27;
	ld.global.u32 	%r110, [%rd32];
	shl.b32 	%r111, %r110, 1;
	add.s32 	%r112, %r111, -1;
	add.s64 	%rd33, %rd31, %rd27;
	ld.global.u32 	%r113, [%rd33];
	shl.b32 	%r114, %r113, 1;
	add.s32 	%r115, %r114, -1;
	mul.lo.s32 	%r116, %r115, %r112;
	cvt.rn.f32.s32 	%f37, %r116;
	add.f32 	%f53, %f36, %f37;
	add.s32 	%r155, %r155, 4;
$L__BB0_7:
	setp.eq.s32 	%p6, %r16, 0;
	@%p6 bra 	$L__BB0_12;
	setp.eq.s32 	%p7, %r16, 1;
	@%p7 bra 	$L__BB0_10;
	mul.lo.s32 	%r117, %r155, %r21;
	add.s32 	%r118, %r3, %r117;
	mul.wide.s32 	%rd34, %r118, 4;
	add.s64 	%rd35, %rd1, %rd34;
	ld.global.u32 	%r119, [%rd35];
	shl.b32 	%r120, %r119, 1;
	add.s32 	%r121, %r120, -1;
	add.s32 	%r122, %r4, %r117;
	mul.wide.s32 	%rd36, %r122, 4;
	add.s64 	%rd37, %rd1, %rd36;
	ld.global.u32 	%r123, [%rd37];
	shl.b32 	%r124, %r123, 1;
	add.s32 	%r125, %r124, -1;
	mul.lo.s32 	%r126, %r125, %r121;
	cvt.rn.f32.s32 	%f39, %r126;
	add.f32 	%f40, %f53, %f39;
	mul.wide.s32 	%rd38, %r21, 4;
	add.s64 	%rd39, %rd35, %rd38;
	ld.global.u32 	%r127, [%rd39];
	shl.b32 	%r128, %r127, 1;
	add.s32 	%r129, %r128, -1;
	add.s64 	%rd40, %rd37, %rd38;
	ld.global.u32 	%r130, [%rd40];
	shl.b32 	%r131, %r130, 1;
	add.s32 	%r132, %r131, -1;
	mul.lo.s32 	%r133, %r132, %r129;
	cvt.rn.f32.s32 	%f41, %r133;
	add.f32 	%f53, %f40, %f41;
	add.s32 	%r155, %r155, 2;
$L__BB0_10:
	and.b32  	%r134, %r22, 1;
	setp.eq.b32 	%p8, %r134, 1;
	not.pred 	%p9, %p8;
	@%p9 bra 	$L__BB0_12;
	mul.lo.s32 	%r135, %r155, %r21;
	add.s32 	%r136, %r3, %r135;
	mul.wide.s32 	%rd41, %r136, 4;
	add.s64 	%rd42, %rd1, %rd41;
	ld.global.u32 	%r137, [%rd42];
	shl.b32 	%r138, %r137, 1;
	add.s32 	%r139, %r138, -1;
	add.s32 	%r140, %r4, %r135;
	mul.wide.s32 	%rd43, %r140, 4;
	add.s64 	%rd44, %rd1, %rd43;
	ld.global.u32 	%r141, [%rd44];
	shl.b32 	%r142, %r141, 1;
	add.s32 	%r143, %r142, -1;
	mul.lo.s32 	%r144, %r143, %r139;
	cvt.rn.f32.s32 	%f42, %r144;
	add.f32 	%f53, %f53, %f42;
$L__BB0_12:
	st.shared.f32 	[%r2], %f53;
$L__BB0_13:
	cvta.to.global.u64 	%rd45, %rd2;
	div.s32 	%r145, %r1, %r21;
	mad.lo.s32 	%r146, %r145, %r21, %r145;
	shl.b32 	%r147, %r146, 2;
	add.s32 	%r149, %r27, %r147;
	mov.b32 	%r150, 0;
	st.shared.u32 	[%r149], %r150;
	ld.shared.f32 	%f43, [%r2];
	cvt.rn.f32.s32 	%f44, %r22;
	div.rn.f32 	%f45, %f43, %f44;
	mul.wide.s32 	%rd46, %r1, 4;
	add.s64 	%rd47, %rd45, %rd46;
	st.global.f32 	[%rd47], %f45;
	ret;

}
	// .globl	_Z13hopActivationiPfPiS_
.visible .entry _Z13hopActivationiPfPiS_(
	.param .u32 _Z13hopActivationiPfPiS__param_0,
	.param .u64 .ptr .align 1 _Z13hopActivationiPfPiS__param_1,
	.param .u64 .ptr .align 1 _Z13hopActivationiPfPiS__param_2,
	.param .u64 .ptr .align 1 _Z13hopActivationiPfPiS__param_3
)
{
	.reg .pred 	%p<10>;
	.reg .b32 	%r<66>;
	.reg .b32 	%f<112>;
	.reg .b64 	%rd<31>;

	ld.param.u32 	%r23, [_Z13hopActivationiPfPiS__param_0];
	ld.param.u64 	%rd11, [_Z13hopActivationiPfPiS__param_1];
	ld.param.u64 	%rd12, [_Z13hopActivationiPfPiS__param_2];
	ld.param.u64 	%rd10, [_Z13hopActivationiPfPiS__param_3];
	cvta.to.global.u64 	%rd1, %rd12;
	cvta.to.global.u64 	%rd2, %rd11;
	mov.u32 	%r24, %ntid.x;
	mov.u32 	%r25, %ctaid.x;
	mov.u32 	%r26, %tid.x;
	mad.lo.s32 	%r1, %r24, %r25, %r26;
	setp.lt.s32 	%p1, %r23, 1;
	mov.f32 	%f111, 0f00000000;
	@%p1 bra 	$L__BB1_13;
	mul.lo.s32 	%r2, %r1, %r23;
	and.b32  	%r3, %r23, 15;
	setp.lt.u32 	%p2, %r23, 16;
	mov.f32 	%f111, 0f00000000;
	mov.b32 	%r62, 0;
	@%p2 bra 	$L__BB1_4;
	and.b32  	%r62, %r23, 2147483632;
	neg.s32 	%r60, %r62;
	add.s64 	%rd3, %rd2, 32;
	add.s64 	%rd29, %rd1, 32;
	mov.f32 	%f111, 0f00000000;
	mov.u32 	%r59, %r2;
$L__BB1_3:
	.pragma "nounroll";
	mul.wide.s32 	%rd13, %r59, 4;
	add.s64 	%rd14, %rd3, %rd13;
	ld.global.f32 	%f18, [%rd14+-32];
	ld.global.u32 	%r28, [%rd29+-32];
	cvt.rn.f32.s32 	%f19, %r28;
	fma.rn.f32 	%f20, %f18, %f19, %f111;
	ld.global.f32 	%f21, [%rd14+-28];
	ld.global.u32 	%r29, [%rd29+-28];
	cvt.rn.f32.s32 	%f22, %r29;
	fma.rn.f32 	%f23, %f21, %f22, %f20;
	ld.global.f32 	%f24, [%rd14+-24];
	ld.global.u32 	%r30, [%rd29+-24];
	cvt.rn.f32.s32 	%f25, %r30;
	fma.rn.f32 	%f26, %f24, %f25, %f23;
	ld.global.f32 	%f27, [%rd14+-20];
	ld.global.u32 	%r31, [%rd29+-20];
	cvt.rn.f32.s32 	%f28, %r31;
	fma.rn.f32 	%f29, %f27, %f28, %f26;
	ld.global.f32 	%f30, [%rd14+-16];
	ld.global.u32 	%r32, [%rd29+-16];
	cvt.rn.f32.s32 	%f31, %r32;
	fma.rn.f32 	%f32, %f30, %f31, %f29;
	ld.global.f32 	%f33, [%rd14+-12];
	ld.global.u32 	%r33, [%rd29+-12];
	cvt.rn.f32.s32 	%f34, %r33;
	fma.rn.f32 	%f35, %f33, %f34, %f32;
	ld.global.f32 	%f36, [%rd14+-8];
	ld.global.u32 	%r34, [%rd29+-8];
	cvt.rn.f32.s32 	%f37, %r34;
	fma.rn.f32 	%f38, %f36, %f37, %f35;
	ld.global.f32 	%f39, [%rd14+-4];
	ld.global.u32 	%r35, [%rd29+-4];
	cvt.rn.f32.s32 	%f40, %r35;
	fma.rn.f32 	%f41, %f39, %f40, %f38;
	ld.global.f32 	%f42, [%rd14];
	ld.global.u32 	%r36, [%rd29];
	cvt.rn.f32.s32 	%f43, %r36;
	fma.rn.f32 	%f44, %f42, %f43, %f41;
	ld.global.f32 	%f45, [%rd14+4];
	ld.global.u32 	%r37, [%rd29+4];
	cvt.rn.f32.s32 	%f46, %r37;
	fma.rn.f32 	%f47, %f45, %f46, %f44;
	ld.global.f32 	%f48, [%rd14+8];
	ld.global.u32 	%r38, [%rd29+8];
	cvt.rn.f32.s32 	%f49, %r38;
	fma.rn.f32 	%f50, %f48, %f49, %f47;
	ld.global.f32 	%f51, [%rd14+12];
	ld.global.u32 	%r39, [%rd29+12];
	cvt.rn.f32.s32 	%f52, %r39;
	fma.rn.f32 	%f53, %f51, %f52, %f50;
	ld.global.f32 	%f54, [%rd14+16];
	ld.global.u32 	%r40, [%rd29+16];
	cvt.rn.f32.s32 	%f55, %r40;
	fma.rn.f32 	%f56, %f54, %f55, %f53;
	ld.global.f32 	%f57, [%rd14+20];
	ld.global.u32 	%r41, [%rd29+20];
	cvt.rn.f32.s32 	%f58, %r41;
	fma.rn.f32 	%f59, %f57, %f58, %f56;
	ld.global.f32 	%f60, [%rd14+24];
	ld.global.u32 	%r42, [%rd29+24];
	cvt.rn.f32.s32 	%f61, %r42;
	fma.rn.f32 	%f62, %f60, %f61, %f59;
	ld.global.f32 	%f63, [%rd14+28];
	ld.global.u32 	%r43, [%rd29+28];
	cvt.rn.f32.s32 	%f64, %r43;
	fma.rn.f32 	%f111, %f63, %f64, %f62;
	add.s32 	%r60, %r60, 16;
	add.s32 	%r59, %r59, 16;
	add.s64 	%rd29, %rd29, 64;
	setp.ne.s32 	%p3, %r60, 0;
	@%p3 bra 	$L__BB1_3;
$L__BB1_4:
	setp.eq.s32 	%p4, %r3, 0;
	@%p4 bra 	$L__BB1_13;
	and.b32  	%r11, %r23, 7;
	setp.lt.u32 	%p5, %r3, 8;
	@%p5 bra 	$L__BB1_7;
	add.s32 	%r44, %r62, %r2;
	mul.wide.s32 	%rd15, %r44, 4;
	add.s64 	%rd16, %rd2, %rd15;
	ld.global.f32 	%f66, [%rd16];
	mul.wide.u32 	%rd17, %r62, 4;
	add.s64 	%rd18, %rd1, %rd17;
	ld.global.u32 	%r45, [%rd18];
	cvt.rn.f32.s32 	%f67, %r45;
	fma.rn.f32 	%f68, %f66, %f67, %f111;
	ld.global.f32 	%f69, [%rd16+4];
	ld.global.u32 	%r46, [%rd18+4];
	cvt.rn.f32.s32 	%f70, %r46;
	fma.rn.f32 	%f71, %f69, %f70, %f68;
	ld.global.f32 	%f72, [%rd16+8];
	ld.global.u32 	%r47, [%rd18+8];
	cvt.rn.f32.s32 	%f73, %r47;
	fma.rn.f32 	%f74, %f72, %f73, %f71;
	ld.global.f32 	%f75, [%rd16+12];
	ld.global.u32 	%r48, [%rd18+12];
	cvt.rn.f32.s32 	%f76, %r48;
	fma.rn.f32 	%f77, %f75, %f76, %f74;
	ld.global.f32 	%f78, [%rd16+16];
	ld.global.u32 	%r49, [%rd18+16];
	cvt.rn.f32.s32 	%f79, %r49;
	fma.rn.f32 	%f80, %f78, %f79, %f77;
	ld.global.f32 	%f81, [%rd16+20];
	ld.global.u32 	%r50, [%rd18+20];
	cvt.rn.f32.s32 	%f82, %r50;
	fma.rn.f32 	%f83, %f81, %f82, %f80;
	ld.global.f32 	%f84, [%rd16+24];
	ld.global.u32 	%r51, [%rd18+24];
	cvt.rn.f32.s32 	%f85, %r51;
	fma.rn.f32 	%f86, %f84, %f85, %f83;
	ld.global.f32 	%f87, [%rd16+28];
	ld.global.u32 	%r52, [%rd18+28];
	cvt.rn.f32.s32 	%f88, %r52;
	fma.rn.f32 	%f111, %f87, %f88, %f86;
	add.s32 	%r62, %r62, 8;
$L__BB1_7:
	setp.eq.s32 	%p6, %r11, 0;
	@%p6 bra 	$L__BB1_13;
	and.b32  	%r14, %r23, 3;
	setp.lt.u32 	%p7, %r11, 4;
	@%p7 bra 	$L__BB1_10;
	add.s32 	%r53, %r62, %r2;
	mul.wide.s32 	%rd19, %r53, 4;
	add.s64 	%rd20, %rd2, %rd19;
	ld.global.f32 	%f90, [%rd20];
	mul.wide.u32 	%rd21, %r62, 4;
	add.s64 	%rd22, %rd1, %rd21;
	ld.global.u32 	%r54, [%rd22];
	cvt.rn.f32.s32 	%f91, %r54;
	fma.rn.f32 	%f92, %f90, %f91, %f111;
	ld.global.f32 	%f93, [%rd20+4];
	ld.global.u32 	%r55, [%rd22+4];
	cvt.rn.f32.s32 	%f94, %r55;
	fma.rn.f32 	%f95, %f93, %f94, %f92;
	ld.global.f32 	%f96, [%rd20+8];
	ld.global.u32 	%r56, [%rd22+8];
	cvt.rn.f32.s32 	%f97, %r56;
	fma.rn.f32 	%f98, %f96, %f97, %f95;
	ld.global.f32 	%f99, [%rd20+12];
	ld.global.u32 	%r57, [%rd22+12];
	cvt.rn.f32.s32 	%f100, %r57;
	fma.rn.f32 	%f111, %f99, %f100, %f98;
	add.s32 	%r62, %r62, 4;
$L__BB1_10:
	setp.eq.s32 	%p8, %r14, 0;
	@%p8 bra 	$L__BB1_13;
	mul.wide.u32 	%rd23, %r62, 4;
	add.s64 	%rd30, %rd1, %rd23;
	add.s32 	%r65, %r62, %r2;
	neg.s32 	%r64, %r14;
$L__BB1_12:
	.pragma "nounroll";
	mul.wide.s32 	%rd24, %r65, 4;
	add.s64 	%rd25, %rd2, %rd24;
	ld.global.f32 	%f101, [%rd25];
	ld.global.u32 	%r58, [%rd30];
	cvt.rn.f32.s32 	%f102, %r58;
	fma.rn.f32 	%f111, %f101, %f102, %f111;
	add.s64 	%rd30, %rd30, 4;
	add.s32 	%r65, %r65, 1;
	add.s32 	%r64, %r64, 1;
	setp.ne.s32 	%p9, %r64, 0;
	@%p9 bra 	$L__BB1_12;
$L__BB1_13:
	cvta.to.global.u64 	%rd26, %rd10;
	mul.wide.s32 	%rd27, %r1, 4;
	add.s64 	%rd28, %rd26, %rd27;
	st.global.f32 	[%rd28], %f111;
	ret;

}


// ===== COMPILED SASS (sm_100) =====

	.target	sm_100

	.elftype	@"ET_EXEC"


//--------------------- .note.nv.tkinfo           --------------------------
	.section	.note.nv.tkinfo,"",@"SHT_NOTE"
	.sectionflags	@"SHF_NOTE_NV_TKINFO"
	.tkinfo
        /*0018*/ 	.word	0x00000002
        /*0030*/ 	.string	""
        /*0030*/ 	.string	"ptxas"
        /*0030*/ 	.string	"Cuda compilation tools, release 13.0, V13.0.88"
        /*0030*/ 	.string	"Build cuda_13.0.r13.0/compiler.36424714_0"
        /*0030*/ 	.string	"-arch sm_100 -m 64 "



//--------------------- .note.nv.cuinfo           --------------------------
	.section	.note.nv.cuinfo,"",@"SHT_NOTE"
	.sectionflags	@"SHF_NOTE_NV_CUINFO"
        /*0018*/ 	.short	0x0002
        /*001a*/ 	.short	0x0064
        /*001c*/ 	.short	0x0082
	.zero		2


//--------------------- .nv.info                  --------------------------
	.section	.nv.info,"",@"SHT_CUDA_INFO"
	.align	4


	//----- nvinfo : EIATTR_REGCOUNT
	.align		4
        /*0000*/ 	.byte	0x04, 0x2f
        /*0002*/ 	.short	(.L_1 - .L_0)
	.align		4
.L_0:
        /*0004*/ 	.word	index@(_Z8trainingiiPiPf)
        /*0008*/ 	.word	0x00000020


	//----- nvinfo : EIATTR_FRAME_SIZE
	.align		4
.L_1:
        /*000c*/ 	.byte	0x04, 0x11
        /*000e*/ 	.short	(.L_3 - .L_2)
	.align		4
.L_2:
        /*0010*/ 	.word	index@($__internal_0_$__cuda_sm3x_div_rn_noftz_f32_slowpath)
        /*0014*/ 	.word	0x00000000


	//----- nvinfo : EIATTR_FRAME_SIZE
	.align		4
.L_3:
        /*0018*/ 	.byte	0x04, 0x11
        /*001a*/ 	.short	(.L_5 - .L_4)
	.align		4
.L_4:
        /*001c*/ 	.word	index@(_Z8trainingiiPiPf)
        /*0020*/ 	.word	0x00000000


	//----- nvinfo : EIATTR_REGCOUNT
	.align		4
.L_5:
        /*0024*/ 	.byte	0x04, 0x2f
        /*0026*/ 	.short	(.L_7 - .L_6)
	.align		4
.L_6:
        /*0028*/ 	.word	index@(_Z13hopActivationiPfPiS_)
        /*002c*/ 	.word	0x0000001f


	//----- nvinfo : EIATTR_FRAME_SIZE
	.align		4
.L_7:
        /*0030*/ 	.byte	0x04, 0x11
        /*0032*/ 	.short	(.L_9 - .L_8)
	.align		4
.L_8:
        /*0034*/ 	.word	index@(_Z13hopActivationiPfPiS_)
        /*0038*/ 	.word	0x00000000


	//----- nvinfo : EIATTR_MIN_STACK_SIZE
	.align		4
.L_9:
        /*003c*/ 	.byte	0x04, 0x12
        /*003e*/ 	.short	(.L_11 - .L_10)
	.align		4
.L_10:
        /*0040*/ 	.word	index@(_Z13hopActivationiPfPiS_)
        /*0044*/ 	.word	0x00000000


	//----- nvinfo : EIATTR_MIN_STACK_SIZE
	.align		4
.L_11:
        /*0048*/ 	.byte	0x04, 0x12
        /*004a*/ 	.short	(.L_13 - .L_12)
	.align		4
.L_12:
        /*004c*/ 	.word	index@(_Z8trainingiiPiPf)
        /*0050*/ 	.word	0x00000000
.L_13:


//--------------------- .nv.compat                --------------------------
	.section	.nv.compat,"",@"SHT_CUDA_COMPAT_INFO"
	.align	4
        /*0000*/ 	.byte	0x02, 0x09, 0x00, 0x00, 0x02, 0x02, 0x01, 0x00, 0x02, 0x05, 0x05, 0x00, 0x03, 0x07, 0x01, 0x01
        /*0010*/ 	.byte	0x02, 0x03, 0x00, 0x00, 0x02, 0x06, 0x01, 0x00, 0x04, 0x0b, 0x08, 0x00, 0x01, 0x00, 0x00, 0x00
        /*0020*/ 	.byte	0x00, 0x00, 0x00, 0x00


//--------------------- .nv.info._Z13hopActivationiPfPiS_ --------------------------
	.section	.nv.info._Z13hopActivationiPfPiS_,"",@"SHT_CUDA_INFO"
	.sectionflags	@""
	.align	4


	//----- nvinfo : EIATTR_CUDA_API_VERSION
	.align		4
        /*0000*/ 	.byte	0x04, 0x37
        /*0002*/ 	.short	(.L_15 - .L_14)
.L_14:
        /*0004*/ 	.word	0x00000082


	//----- nvinfo : EIATTR_KPARAM_INFO
	.align		4
.L_15:
        /*0008*/ 	.byte	0x04, 0x17
        /*000a*/ 	.short	(.L_17 - .L_16)
.L_16:
        /*000c*/ 	.word	0x00000000
        /*0010*/ 	.short	0x0003
        /*0012*/ 	.short	0x0018
        /*0014*/ 	.byte	0x00, 0xf5, 0x21, 0x00


	//----- nvinfo : EIATTR_KPARAM_INFO
	.align		4
.L_17:
        /*0018*/ 	.byte	0x04, 0x17
        /*001a*/ 	.short	(.L_19 - .L_18)
.L_18:
        /*001c*/ 	.word	0x00000000
        /*0020*/ 	.short	0x0002
        /*0022*/ 	.short	0x0010
        /*0024*/ 	.byte	0x00, 0xf5, 0x21, 0x00


	//----- nvinfo : EIATTR_KPARAM_INFO
	.align		4
.L_19:
        /*0028*/ 	.byte	0x04, 0x17
        /*002a*/ 	.short	(.L_21 - .L_20)
.L_20:
        /*002c*/ 	.word	0x00000000
        /*0030*/ 	.short	0x0001
        /*0032*/ 	.short	0x0008
        /*0034*/ 	.byte	0x00, 0xf5, 0x21, 0x00


	//----- nvinfo : EIATTR_KPARAM_INFO
	.align		4
.L_21:
        /*0038*/ 	.byte	0x04, 0x17
        /*003a*/ 	.short	(.L_23 - .L_22)
.L_22:
        /*003c*/ 	.word	0x00000000
        /*0040*/ 	.short	0x0000
        /*0042*/ 	.short	0x0000
        /*0044*/ 	.byte	0x00, 0xf0, 0x11, 0x00


	//----- nvinfo : EIATTR_SPARSE_MMA_MASK
	.align		4
.L_23:
        /*0048*/ 	.byte	0x03, 0x50
        /*004a*/ 	.short	0x0000


	//----- nvinfo : EIATTR_MAXREG_COUNT
	.align		4
        /*004c*/ 	.byte	0x03, 0x1b
        /*004e*/ 	.short	0x00ff


	//----- nvinfo : EIATTR_MERCURY_ISA_VERSION
	.align		4
        /*0050*/ 	.byte	0x03, 0x5f
        /*0052*/ 	.short	0x0101


	//----- nvinfo : EIATTR_VRC_CTA_INIT_COUNT
	.align		4
        /*0054*/ 	.byte	0x02, 0x4a
	.zero		1
	.zero		1


	//----- nvinfo : EIATTR_EXIT_INSTR_OFFSETS
	.align		4
        /*0058*/ 	.byte	0x04, 0x1c
        /*005a*/ 	.short	(.L_25 - .L_24)


	//   ....[0]....
.L_24:
        /*005c*/ 	.word	0x00000c50


	//----- nvinfo : EIATTR_CBANK_PARAM_SIZE
	.align		4
.L_25:
        /*0060*/ 	.byte	0x03, 0x19
        /*0062*/ 	.short	0x0020


	//----- nvinfo : EIATTR_PARAM_CBANK
	.align		4
        /*0064*/ 	.byte	0x04, 0x0a
        /*0066*/ 	.short	(.L_27 - .L_26)
	.align		4
.L_26:
        /*0068*/ 	.word	index@(.nv.constant0._Z13hopActivationiPfPiS_)
        /*006c*/ 	.short	0x0380
        /*006e*/ 	.short	0x0020


	//----- nvinfo : EIATTR_SW_WAR
	.align		4
.L_27:
        /*0070*/ 	.byte	0x04, 0x36
        /*0072*/ 	.short	(.L_29 - .L_28)
.L_28:
        /*0074*/ 	.word	0x00000008
.L_29:


//--------------------- .nv.info._Z8trainingiiPiPf --------------------------
	.section	.nv.info._Z8trainingiiPiPf,"",@"SHT_CUDA_INFO"
	.sectionflags	@""
	.align	4


	//----- nvinfo : EIATTR_CUDA_API_VERSION
	.align		4
        /*0000*/ 	.byte	0x04, 0x37
        /*0002*/ 	.short	(.L_31 - .L_30)
.L_30:
        /*0004*/ 	.word	0x00000082


	//----- nvinfo : EIATTR_KPARAM_INFO
	.align		4
.L_31:
        /*0008*/ 	.byte	0x04, 0x17
        /*000a*/ 	.short	(.L_33 - .L_32)
.L_32:
        /*000c*/ 	.word	0x00000000
        /*0010*/ 	.short	0x0003
        /*0012*/ 	.short	0x0010
        /*0014*/ 	.byte	0x00, 0xf5, 0x21, 0x00


	//----- nvinfo : EIATTR_KPARAM_INFO
	.align		4
.L_33:
        /*0018*/ 	.byte	0x04, 0x17
        /*001a*/ 	.short	(.L_35 - .L_34)
.L_34:
        /*001c*/ 	.word	0x00000000
        /*0020*/ 	.short	0x0002
        /*0022*/ 	.short	0x0008
        /*0024*/ 	.byte	0x00, 0xf5, 0x21, 0x00


	//----- nvinfo : EIATTR_KPARAM_INFO
	.align		4
.L_35:
        /*0028*/ 	.byte	0x04, 0x17
        /*002a*/ 	.short	(.L_37 - .L_36)
.L_36:
        /*002c*/ 	.word	0x00000000
        /*0030*/ 	.short	0x0001
        /*0032*/ 	.short	0x0004
        /*0034*/ 	.byte	0x00, 0xf0, 0x11, 0x00


	//----- nvinfo : EIATTR_KPARAM_INFO
	.align		4
.L_37:
        /*0038*/ 	.byte	0x04, 0x17
        /*003a*/ 	.short	(.L_39 - .L_38)
.L_38:
        /*003c*/ 	.word	0x00000000
        /*0040*/ 	.short	0x0000
        /*0042*/ 	.short	0x0000
        /*0044*/ 	.byte	0x00, 0xf0, 0x11, 0x00


	//----- nvinfo : EIATTR_SPARSE_MMA_MASK
	.align		4
.L_39:
        /*0048*/ 	.byte	0x03, 0x50
        /*004a*/ 	.short	0x0000


	//----- nvinfo : EIATTR_MAXREG_COUNT
	.align		4
        /*004c*/ 	.byte	0x03, 0x1b
        /*004e*/ 	.short	0x00ff


	//----- nvinfo : EIATTR_MERCURY_ISA_VERSION
	.align		4
        /*0050*/ 	.byte	0x03, 0x5f
        /*0052*/ 	.short	0x0101


	//----- nvinfo : EIATTR_VRC_CTA_INIT_COUNT
	.align		4
        /*0054*/ 	.byte	0x02, 0x4a
	.zero		1
	.zero		1


	//----- nvinfo : EIATTR_EXIT_INSTR_OFFSETS
	.align		4
        /*0058*/ 	.byte	0x04, 0x1c
        /*005a*/ 	.short	(.L_41 - .L_40)


	//   ....[0]....
.L_40:
        /*005c*/ 	.word	0x00001040


	//----- nvinfo : EIATTR_CRS_STACK_SIZE
	.align		4
.L_41:
        /*0060*/ 	.byte	0x04, 0x1e
        /*0062*/ 	.short	(.L_43 - .L_42)
.L_42:
        /*0064*/ 	.word	0x00000000


	//----- nvinfo : EIATTR_CBANK_PARAM_SIZE
	.align		4
.L_43:
        /*0068*/ 	.byte	0x03, 0x19
        /*006a*/ 	.short	0x0018


	//----- nvinfo : EIATTR_PARAM_CBANK
	.align		4
        /*006c*/ 	.byte	0x04, 0x0a
        /*006e*/ 	.short	(.L_45 - .L_44)
	.align		4
.L_44:
        /*0070*/ 	.word	index@(.nv.constant0._Z8trainingiiPiPf)
        /*0074*/ 	.short	0x0380
        /*0076*/ 	.short	0x0018


	//----- nvinfo : EIATTR_SW_WAR
	.align		4
.L_45:
        /*0078*/ 	.byte	0x04, 0x36
        /*007a*/ 	.short	(.L_47 - .L_46)
.L_46:
        /*007c*/ 	.word	0x00000008
.L_47:


//--------------------- .nv.callgraph             --------------------------
	.section	.nv.callgraph,"",@"SHT_CUDA_CALLGRAPH"
	.align	4
	.sectionentsize	8
	.align		4
        /*0000*/ 	.word	0x00000000
	.align		4
        /*0004*/ 	.word	0xffffffff
	.align		4
        /*0008*/ 	.word	0x00000000
	.align		4
        /*000c*/ 	.word	0xfffffffe
	.align		4
        /*0010*/ 	.word	0x00000000
	.align		4
        /*0014*/ 	.word	0xfffffffd
	.align		4
        /*0018*/ 	.word	0x00000000
	.align		4
        /*001c*/ 	.word	0xfffffffc


//--------------------- .text._Z13hopActivationiPfPiS_ --------------------------
	.section	.text._Z13hopActivationiPfPiS_,"ax",@progbits
	.align	128
        .global         _Z13hopActivationiPfPiS_
        .type           _Z13hopActivationiPfPiS_,@function
        .size           _Z13hopActivationiPfPiS_,(.L_x_28 - _Z13hopActivationiPfPiS_)
        .other          _Z13hopActivationiPfPiS_,@"STO_CUDA_ENTRY STV_DEFAULT"
_Z13hopActivationiPfPiS_:
.text._Z13hopActivationiPfPiS_:
[----:B------:R-:W-:Y:S01]  /*0000*/  LDC R1, c[0x0][0x37c] ;  /* 0x0000df00ff017b82 */ /* 0x000fe20000000800 */
[----:B------:R-:W0:Y:S01]  /*0010*/  S2R R0, SR_CTAID.X ;  /* 0x0000000000007919 */ /* 0x000e220000002500 */
[----:B------:R-:W1:Y:S01]  /*0020*/  LDCU UR8, c[0x0][0x380] ;  /* 0x00007000ff0877ac */ /* 0x000e620008000800 */
[----:B------:R-:W-:Y:S01]  /*0030*/  HFMA2 R13, -RZ, RZ, 0, 0 ;  /* 0x00000000ff0d7431 */ /* 0x000fe200000001ff */
[----:B------:R-:W0:Y:S01]  /*0040*/  S2R R3, SR_TID.X ;  /* 0x0000000000037919 */ /* 0x000e220000002100 */
[----:B------:R-:W0:Y:S01]  /*0050*/  LDCU UR4, c[0x0][0x360] ;  /* 0x00006c00ff0477ac */ /* 0x000e220008000800 */
[----:B------:R-:W2:Y:S01]  /*0060*/  LDCU.64 UR12, c[0x0][0x358] ;  /* 0x00006b00ff0c77ac */ /* 0x000ea20008000a00 */
[----:B-1----:R-:W-:Y:S01]  /*0070*/  UISETP.GE.AND UP0, UPT, UR8, 0x1, UPT ;  /* 0x000000010800788c */ /* 0x002fe2000bf06270 */
[----:B0-----:R-:W-:-:S08]  /*0080*/  IMAD R0, R0, UR4, R3 ;  /* 0x0000000400007c24 */ /* 0x001fd0000f8e0203 */
[----:B--2---:R-:W-:Y:S05]  /*0090*/  BRA.U !UP0, `(.L_x_0) ;  /* 0x0000000908e07547 */ /* 0x004fea000b800000 */
[----:B------:R-:W-:Y:S02]  /*00a0*/  UISETP.GE.U32.AND UP1, UPT, UR8, 0x10, UPT ;  /* 0x000000100800788c */ /* 0x000fe4000bf26070 */
[----:B------:R-:W-:Y:S01]  /*00b0*/  IMAD R6, R0, UR8, RZ ;  /* 0x0000000800067c24 */ /* 0x000fe2000f8e02ff */
[----:B------:R-:W-:Y:S01]  /*00c0*/  ULOP3.LUT UR9, UR8, 0xf, URZ, 0xc0, !UPT ;  /* 0x0000000f08097892 */ /* 0x000fe2000f8ec0ff */
[----:B------:R-:W-:Y:S01]  /*00d0*/  MOV R13, RZ ;  /* 0x000000ff000d7202 */ /* 0x000fe20000000f00 */
[----:B------:R-:W-:Y:S02]  /*00e0*/  IMAD.MOV.U32 R7, RZ, RZ, RZ ;  /* 0x000000ffff077224 */ /* 0x000fe400078e00ff */
[----:B------:R-:W-:Y:S02]  /*00f0*/  UISETP.NE.AND UP0, UPT, UR9, URZ, UPT ;  /* 0x000000ff0900728c */ /* 0x000fe4000bf05270 */
[----:B------:R-:W-:Y:S09]  /*0100*/  BRA.U !UP1, `(.L_x_1) ;  /* 0x0000000509587547 */ /* 0x000ff2000b800000 */
[----:B------:R-:W0:Y:S01]  /*0110*/  LDCU.64 UR4, c[0x0][0x390] ;  /* 0x00007200ff0477ac */ /* 0x000e220008000a00 */
[----:B------:R-:W-:Y:S02]  /*0120*/  MOV R13, RZ ;  /* 0x000000ff000d7202 */ /* 0x000fe40000000f00 */
[----:B------:R-:W-:Y:S01]  /*0130*/  MOV R8, R6 ;  /* 0x0000000600087202 */ /* 0x000fe20000000f00 */
[----:B------:R-:W1:Y:S01]  /*0140*/  LDCU.64 UR6, c[0x0][0x388] ;  /* 0x00007100ff0677ac */ /* 0x000e620008000a00 */
[----:B------:R-:W-:-:S04]  /*0150*/  ULOP3.LUT UR10, UR8, 0x7ffffff0, URZ, 0xc0, !UPT ;  /* 0x7ffffff0080a7892 */ /* 0x000fc8000f8ec0ff */
[----:B------:R-:W-:Y:S02]  /*0160*/  UIADD3 UR11, UPT, UPT, -UR10, URZ, URZ ;  /* 0x000000ff0a0b7290 */ /* 0x000fe4000fffe1ff */
[----:B------:R-:W-:Y:S01]  /*0170*/  IMAD.U32 R7, RZ, RZ, UR10 ;  /* 0x0000000aff077e24 */ /* 0x000fe2000f8e00ff */
[----:B0-----:R-:W-:-:S04]  /*0180*/  UIADD3 UR4, UP2, UPT, UR4, 0x20, URZ ;  /* 0x0000002004047890 */ /* 0x001fc8000ff5e0ff */
[----:B------:R-:W-:Y:S02]  /*0190*/  UIADD3.X UR5, UPT, UPT, URZ, UR5, URZ, UP2, !UPT ;  /* 0x00000005ff057290 */ /* 0x000fe400097fe4ff */
[----:B-1----:R-:W-:Y:S01]  /*01a0*/  UIADD3 UR6, UP1, UPT, UR6, 0x20, URZ ;  /* 0x0000002006067890 */ /* 0x002fe2000ff3e0ff */
[----:B------:R-:W-:-:S03]  /*01b0*/  MOV R2, UR4 ;  /* 0x0000000400027c02 */ /* 0x000fc60008000f00 */
[----:B------:R-:W-:Y:S01]  /*01c0*/  MOV R3, UR5 ;  /* 0x0000000500037c02 */ /* 0x000fe20008000f00 */
[----:B------:R-:W-:-:S12]  /*01d0*/  UIADD3.X UR7, UPT, UPT, URZ, UR7, URZ, UP1, !UPT ;  /* 0x00000007ff077290 */ /* 0x000fd80008ffe4ff */
.L_x_2:
[----:B------:R-:W-:Y:S01]  /*01e0*/  MOV R5, UR7 ;  /* 0x0000000700057c02 */ /* 0x000fe20008000f00 */
[----:B------:R-:W-:Y:S01]  /*01f0*/  IMAD.U32 R4, RZ, RZ, UR6 ;  /* 0x00000006ff047e24 */ /* 0x000fe2000f8e00ff */
[----:B------:R-:W2:Y:S03]  /*0200*/  LDG.E R9, desc[UR12][R2.64+-0x20] ;  /* 0xffffe00c02097981 */ /* 0x000ea6000c1e1900 */
[----:B------:R-:W-:Y:S01]  /*0210*/  IMAD.WIDE R4, R8, 0x4, R4 ;  /* 0x0000000408047825 */ /* 0x000fe200078e0204 */
[----:B------:R-:W3:Y:S04]  /*0220*/  LDG.E R23, desc[UR12][R2.64+-0x1c] ;  /* 0xffffe40c02177981 */ /* 0x000ee8000c1e1900 */
[----:B------:R-:W4:Y:S04]  /*0230*/  LDG.E R14, desc[UR12][R4.64+-0x20] ;  /* 0xffffe00c040e7981 */ /* 0x000f28000c1e1900 */
[----:B------:R-:W5:Y:S04]  /*0240*/  LDG.E R24, desc[UR12][R2.64+-0x18] ;  /* 0xffffe80c02187981 */ /* 0x000f68000c1e1900 */
        /* <DEDUP_REMOVED lines=9> */
[----:B------:R-:W5:Y:S01]  /*02e0*/  LDG.E R10, desc[UR12][R4.64+-0x8] ;  /* 0xfffff80c040a7981 */ /* 0x000f62000c1e1900 */
[----:B--2---:R-:W-:-:S03]  /*02f0*/  I2FP.F32.S32 R16, R9 ;  /* 0x0000000900107245 */ /* 0x004fc60000201400 */
[----:B------:R-:W2:Y:S01]  /*0300*/  LDG.E R9, desc[UR12][R2.64+-0x4] ;  /* 0xfffffc0c02097981 */ /* 0x000ea2000c1e1900 */
[----:B---3--:R-:W-:Y:S01]  /*0310*/  I2FP.F32.S32 R23, R23 ;  /* 0x0000001700177245 */ /* 0x008fe20000201400 */
[----:B----4-:R-:W-:Y:S02]  /*0320*/  FFMA R16, R14, R16, R13 ;  /* 0x000000100e107223 */ /* 0x010fe4000000000d */
[----:B------:R-:W3:Y:S01]  /*0330*/  LDG.E R14, desc[UR12][R2.64] ;  /* 0x0000000c020e7981 */ /* 0x000ee2000c1e1900 */
[----:B-----5:R-:W-:-:S03]  /*0340*/  I2FP.F32.S32 R24, R24 ;  /* 0x0000001800187245 */ /* 0x020fc60000201400 */
[----:B------:R-:W4:Y:S01]  /*0350*/  LDG.E R13, desc[UR12][R4.64+-0x4] ;  /* 0xfffffc0c040d7981 */ /* 0x000f22000c1e1900 */
[----:B------:R-:W-:-:S03]  /*0360*/  FFMA R23, R15, R23, R16 ;  /* 0x000000170f177223 */ /* 0x000fc60000000010 */
[----:B------:R-:W5:Y:S01]  /*0370*/  LDG.E R16, desc[UR12][R2.64+0x4] ;  /* 0x0000040c02107981 */ /* 0x000f62000c1e1900 */
[----:B------:R-:W-:-:S03]  /*0380*/  I2FP.F32.S32 R25, R17 ;  /* 0x0000001100197245 */ /* 0x000fc60000201400 */
[----:B------:R-:W5:Y:S01]  /*0390*/  LDG.E R15, desc[UR12][R4.64] ;  /* 0x0000000c040f7981 */ /* 0x000f62000c1e1900 */
        /* <DEDUP_REMOVED lines=14> */
[----:B------:R-:W-:-:S03]  /*0480*/  FFMA R28, R10, R25, R23 ;  /* 0x000000190a1c7223 */ /* 0x000fc60000000017 */
[----:B------:R-:W5:Y:S04]  /*0490*/  LDG.E R12, desc[UR12][R4.64+0x10] ;  /* 0x0000100c040c7981 */ /* 0x000f68000c1e1900 */
[----:B------:R-:W5:Y:S04]  /*04a0*/  LDG.E R23, desc[UR12][R2.64+0x18] ;  /* 0x0000180c02177981 */ /* 0x000f68000c1e1900 */
[----:B------:R-:W5:Y:S04]  /*04b0*/  LDG.E R25, desc[UR12][R4.64+0x14] ;  /* 0x0000140c04197981 */ /* 0x000f68000c1e1900 */
[----:B------:R0:W5:Y:S04]  /*04c0*/  LDG.E R10, desc[UR12][R2.64+0x1c] ;  /* 0x00001c0c020a7981 */ /* 0x000168000c1e1900 */
[----:B------:R-:W5:Y:S04]  /*04d0*/  LDG.E R24, desc[UR12][R4.64+0x18] ;  /* 0x0000180c04187981 */ /* 0x000f68000c1e1900 */
[----:B------:R-:W5:Y:S01]  /*04e0*/  LDG.E R26, desc[UR12][R4.64+0x1c] ;  /* 0x00001c0c041a7981 */ /* 0x000f62000c1e1900 */
[----:B------:R-:W-:-:S04]  /*04f0*/  UIADD3 UR11, UPT, UPT, UR11, 0x10, URZ ;  /* 0x000000100b0b7890 */ /* 0x000fc8000fffe0ff */
[----:B------:R-:W-:Y:S01]  /*0500*/  UISETP.NE.AND UP1, UPT, UR11, URZ, UPT ;  /* 0x000000ff0b00728c */ /* 0x000fe2000bf25270 */
[----:B0-----:R-:W-:Y:S01]  /*0510*/  IADD3 R2, P0, PT, R2, 0x40, RZ ;  /* 0x0000004002027810 */ /* 0x001fe20007f1e0ff */
[----:B------:R-:W-:-:S03]  /*0520*/  VIADD R8, R8, 0x10 ;  /* 0x0000001008087836 */ /* 0x000fc60000000000 */
[----:B------:R-:W-:Y:S02]  /*0530*/  IADD3.X R3, PT, PT, RZ, R3, RZ, P0, !PT ;  /* 0x00000003ff037210 */ /* 0x000fe400007fe4ff */
[----:B--2---:R-:W-:Y:S02]  /*0540*/  I2FP.F32.S32 R9, R9 ;  /* 0x0000000900097245 */ /* 0x004fe40000201400 */
[----:B---3--:R-:W-:-:S03]  /*0550*/  I2FP.F32.S32 R14, R14 ;  /* 0x0000000e000e7245 */ /* 0x008fc60000201400 */
[----:B----4-:R-:W-:Y:S01]  /*0560*/  FFMA R28, R13, R9, R28 ;  /* 0x000000090d1c7223 */ /* 0x010fe2000000001c */
[----:B-----5:R-:W-:-:S03]  /*0570*/  I2FP.F32.S32 R16, R16 ;  /* 0x0000001000107245 */ /* 0x020fc60000201400 */
[----:B------:R-:W-:Y:S01]  /*0580*/  FFMA R15, R15, R14, R28 ;  /* 0x0000000e0f0f7223 */ /* 0x000fe2000000001c */
[----:B------:R-:W-:-:S03]  /*0590*/  I2FP.F32.S32 R17, R17 ;  /* 0x0000001100117245 */ /* 0x000fc60000201400 */
        /* <DEDUP_REMOVED lines=10> */
[----:B------:R-:W-:-:S04]  /*0640*/  FFMA R11, R24, R23, R11 ;  /* 0x00000017180b7223 */ /* 0x000fc8000000000b */
[----:B------:R-:W-:Y:S01]  /*0650*/  FFMA R13, R26, R10, R11 ;  /* 0x0000000a1a0d7223 */ /* 0x000fe2000000000b */
[----:B------:R-:W-:Y:S06]  /*0660*/  BRA.U UP1, `(.L_x_2) ;  /* 0xfffffff901dc7547 */ /* 0x000fec000b83ffff */
.L_x_1:
[----:B------:R-:W-:Y:S05]  /*0670*/  BRA.U !UP0, `(.L_x_0) ;  /* 0x0000000508687547 */ /* 0x000fea000b800000 */
[----:B------:R-:W-:Y:S02]  /*0680*/  UISETP.GE.U32.AND UP0, UPT, UR9, 0x8, UPT ;  /* 0x000000080900788c */ /* 0x000fe4000bf06070 */
[----:B------:R-:W-:-:S04]  /*0690*/  ULOP3.LUT UR5, UR8, 0x7, URZ, 0xc0, !UPT ;  /* 0x0000000708057892 */ /* 0x000fc8000f8ec0ff */
[----:B------:R-:W-:-:S03]  /*06a0*/  UISETP.NE.AND UP1, UPT, UR5, URZ, UPT ;  /* 0x000000ff0500728c */ /* 0x000fc6000bf25270 */
[----:B------:R-:W-:Y:S08]  /*06b0*/  BRA.U !UP0, `(.L_x_3) ;  /* 0x0000000108987547 */ /* 0x000ff0000b800000 */
[----:B------:R-:W0:Y:S01]  /*06c0*/  LDC.64 R4, c[0x0][0x390] ;  /* 0x0000e400ff047b82 */ /* 0x000e220000000a00 */
[----:B------:R-:W-:-:S07]  /*06d0*/  IADD3 R9, PT, PT, R6, R7, RZ ;  /* 0x0000000706097210 */ /* 0x000fce0007ffe0ff */
[----:B------:R-:W1:Y:S01]  /*06e0*/  LDC.64 R2, c[0x0][0x388] ;  /* 0x0000e200ff027b82 */ /* 0x000e620000000a00 */
[----:B0-----:R-:W-:-:S05]  /*06f0*/  IMAD.WIDE.U32 R4, R7, 0x4, R4 ;  /* 0x0000000407047825 */ /* 0x001fca00078e0004 */
[----:B------:R-:W2:Y:S01]  /*0700*/  LDG.E R19, desc[UR12][R4.64] ;  /* 0x0000000c04137981 */ /* 0x000ea2000c1e1900 */
[----:B-1----:R-:W-:-:S03]  /*0710*/  IMAD.WIDE R2, R9, 0x4, R2 ;  /* 0x0000000409027825 */ /* 0x002fc600078e0202 */
        /* <DEDUP_REMOVED lines=15> */
[----:B------:R-:W-:-:S02]  /*0810*/  IADD3 R7, PT, PT, R7, 0x8, RZ ;  /* 0x0000000807077810 */ /* 0x000fc40007ffe0ff */
        /* <DEDUP_REMOVED lines=15> */
[----:B------:R-:W-:-:S07]  /*0910*/  FFMA R13, R18, R16, R17 ;  /* 0x00000010120d7223 */ /* 0x000fce0000000011 */
.L_x_3:
[----:B------:R-:W-:Y:S05]  /*0920*/  BRA.U !UP1, `(.L_x_0) ;  /* 0x0000000109bc7547 */ /* 0x000fea000b800000 */
[----:B------:R-:W-:Y:S02]  /*0930*/  UISETP.GE.U32.AND UP0, UPT, UR5, 0x4, UPT ;  /* 0x000000040500788c */ /* 0x000fe4000bf06070 */
[----:B------:R-:W-:-:S04]  /*0940*/  ULOP3.LUT UR4, UR8, 0x3, URZ, 0xc0, !UPT ;  /* 0x0000000308047892 */ /* 0x000fc8000f8ec0ff */
[----:B------:R-:W-:-:S03]  /*0950*/  UISETP.NE.AND UP1, UPT, UR4, URZ, UPT ;  /* 0x000000ff0400728c */ /* 0x000fc6000bf25270 */
[----:B------:R-:W-:Y:S08]  /*0960*/  BRA.U !UP0, `(.L_x_4) ;  /* 0x0000000108587547 */ /* 0x000ff0000b800000 */
[----:B------:R-:W0:Y:S01]  /*0970*/  LDC.64 R4, c[0x0][0x390] ;  /* 0x0000e400ff047b82 */ /* 0x000e220000000a00 */
[----:B------:R-:W-:-:S07]  /*0980*/  IMAD.IADD R9, R6, 0x1, R7 ;  /* 0x0000000106097824 */ /* 0x000fce00078e0207 */
        /* <DEDUP_REMOVED lines=10> */
[----:B------:R-:W5:Y:S01]  /*0a30*/  LDG.E R17, desc[UR12][R2.64+0xc] ;  /* 0x00000c0c02117981 */ /* 0x000f62000c1e1900 */
[----:B------:R-:W-:-:S02]  /*0a40*/  IADD3 R7, PT, PT, R7, 0x4, RZ ;  /* 0x0000000407077810 */ /* 0x000fc40007ffe0ff */
[----:B--2---:R-:W-:Y:S02]  /*0a50*/  I2FP.F32.S32 R10, R10 ;  /* 0x0000000a000a7245 */ /* 0x004fe40000201400 */
[----:B----4-:R-:W-:Y:S02]  /*0a60*/  I2FP.F32.S32 R9, R9 ;  /* 0x0000000900097245 */ /* 0x010fe40000201400 */
[----:B---3--:R-:W-:-:S03]  /*0a70*/  I2FP.F32.S32 R12, R12 ;  /* 0x0000000c000c7245 */ /* 0x008fc60000201400 */
[----:B-----5:R-:W-:-:S04]  /*0a80*/  FFMA R8, R8, R9, R13 ;  /* 0x0000000908087223 */ /* 0x020fc8000000000d */
[----:B------:R-:W-:Y:S01]  /*0a90*/  FFMA R8, R11, R10, R8 ;  /* 0x0000000a0b087223 */ /* 0x000fe20000000008 */
[----:B------:R-:W-:-:S03]  /*0aa0*/  I2FP.F32.S32 R14, R14 ;  /* 0x0000000e000e7245 */ /* 0x000fc60000201400 */
[----:B------:R-:W-:-:S04]  /*0ab0*/  FFMA R8, R15, R12, R8 ;  /* 0x0000000c0f087223 */ /* 0x000fc80000000008 */
[----:B------:R-:W-:-:S07]  /*0ac0*/  FFMA R13, R17, R14, R8 ;  /* 0x0000000e110d7223 */ /* 0x000fce0000000008 */
.L_x_4:
[----:B------:R-:W-:Y:S05]  /*0ad0*/  BRA.U !UP1, `(.L_x_0) ;  /* 0x0000000109507547 */ /* 0x000fea000b800000 */
[----:B------:R-:W0:Y:S01]  /*0ae0*/  LDC.64 R4, c[0x0][0x390] ;  /* 0x0000e400ff047b82 */ /* 0x000e220000000a00 */
[----:B------:R-:W-:Y:S01]  /*0af0*/  IADD3 R9, PT, PT, R6, R7, RZ ;  /* 0x0000000706097210 */ /* 0x000fe20007ffe0ff */
[----:B------:R-:W-:-:S06]  /*0b00*/  UIADD3 UR4, UPT, UPT, -UR4, URZ, URZ ;  /* 0x000000ff04047290 */ /* 0x000fcc000fffe1ff */
[----:B------:R-:W1:Y:S01]  /*0b10*/  LDC.64 R2, c[0x0][0x388] ;  /* 0x0000e200ff027b82 */ /* 0x000e620000000a00 */
[----:B0-----:R-:W-:-:S04]  /*0b20*/  IMAD.WIDE.U32 R4, R7, 0x4, R4 ;  /* 0x0000000407047825 */ /* 0x001fc800078e0004 */
[----:B------:R-:W-:Y:S01]  /*0b30*/  IMAD.MOV.U32 R10, RZ, RZ, R4 ;  /* 0x000000ffff0a7224 */ /* 0x000fe200078e0004 */
[----:B------:R-:W-:-:S07]  /*0b40*/  MOV R11, R5 ;  /* 0x00000005000b7202 */ /* 0x000fce0000000f00 */
.L_x_5:
[----:B------:R-:W-:Y:S01]  /*0b50*/  MOV R6, R10 ;  /* 0x0000000a00067202 */ /* 0x000fe20000000f00 */
[----:B------:R-:W-:Y:S02]  /*0b60*/  IMAD.MOV.U32 R7, RZ, RZ, R11 ;  /* 0x000000ffff077224 */ /* 0x000fe400078e000b */
[----:B-1----:R-:W-:-:S03]  /*0b70*/  IMAD.WIDE R4, R9, 0x4, R2 ;  /* 0x0000000409047825 */ /* 0x002fc600078e0202 */
[----:B------:R-:W2:Y:S04]  /*0b80*/  LDG.E R6, desc[UR12][R6.64] ;  /* 0x0000000c06067981 */ /* 0x000ea8000c1e1900 */
[----:B------:R-:W3:Y:S01]  /*0b90*/  LDG.E R4, desc[UR12][R4.64] ;  /* 0x0000000c04047981 */ /* 0x000ee2000c1e1900 */
[----:B------:R-:W-:Y:S01]  /*0ba0*/  UIADD3 UR4, UPT, UPT, UR4, 0x1, URZ ;  /* 0x0000000104047890 */ /* 0x000fe2000fffe0ff */
[----:B------:R-:W-:Y:S02]  /*0bb0*/  IADD3 R10, P0, PT, R10, 0x4, RZ ;  /* 0x000000040a0a7810 */ /* 0x000fe40007f1e0ff */
[----:B------:R-:W-:Y:S01]  /*0bc0*/  IADD3 R9, PT, PT, R9, 0x1, RZ ;  /* 0x0000000109097810 */ /* 0x000fe20007ffe0ff */
[----:B------:R-:W-:Y:S01]  /*0bd0*/  UISETP.NE.AND UP0, UPT, UR4, URZ, UPT ;  /* 0x000000ff0400728c */ /* 0x000fe2000bf05270 */
[----:B------:R-:W-:-:S02]  /*0be0*/  IADD3.X R11, PT, PT, RZ, R11, RZ, P0, !PT ;  /* 0x0000000bff0b7210 */ /* 0x000fc400007fe4ff */
[----:B--2---:R-:W-:-:S05]  /*0bf0*/  I2FP.F32.S32 R8, R6 ;  /* 0x0000000600087245 */ /* 0x004fca0000201400 */
[----:B---3--:R-:W-:Y:S01]  /*0c00*/  FFMA R13, R4, R8, R13 ;  /* 0x00000008040d7223 */ /* 0x008fe2000000000d */
[----:B------:R-:W-:Y:S06]  /*0c10*/  BRA.U UP0, `(.L_x_5) ;  /* 0xfffffffd00cc7547 */ /* 0x000fec000b83ffff */
.L_x_0:
[----:B------:R-:W0:Y:S02]  /*0c20*/  LDC.64 R2, c[0x0][0x398] ;  /* 0x0000e600ff027b82 */ /* 0x000e240000000a00 */
[----:B0-----:R-:W-:-:S05]  /*0c30*/  IMAD.WIDE R2, R0, 0x4, R2 ;  /* 0x0000000400027825 */ /* 0x001fca00078e0202 */
[----:B------:R-:W-:Y:S01]  /*0c40*/  STG.E desc[UR12][R2.64], R13 ;  /* 0x0000000d02007986 */ /* 0x000fe2000c10190c */
[----:B------:R-:W-:Y:S05]  /*0c50*/  EXIT ;  /* 0x000000000000794d */ /* 0x000fea0003800000 */
.L_x_6:
[----:B------:R-:W-:-:S00]  /*0c60*/  BRA `(.L_x_6) ;  /* 0xfffffffc00fc7947 */ /* 0x000fc0000383ffff */
[----:B------:R-:W-:-:S00]  /*0c70*/  NOP ;  /* 0x0000000000007918 */ /* 0x000fc00000000000 */
        /* <DEDUP_REMOVED lines=8> */
.L_x_28:


//--------------------- .text._Z8trainingiiPiPf   --------------------------
	.section	.text._Z8trainingiiPiPf,"ax",@progbits
	.align	128
        .global         _Z8trainingiiPiPf
        .type           _Z8trainingiiPiPf,@function
        .size           _Z8trainingiiPiPf,(.L_x_27 - _Z8trainingiiPiPf)
        .other          _Z8trainingiiPiPf,@"STO_CUDA_ENTRY STV_DEFAULT"
_Z8trainingiiPiPf:
.text._Z8trainingiiPiPf:
[----:B------:R-:W-:Y:S01]  /*0000*/  LDC R1, c[0x0][0x37c] ;  /* 0x0000df00ff017b82 */ /* 0x000fe20000000800 */
[----:B------:R-:W0:Y:S07]  /*0010*/  S2R R3, SR_TID.X ;  /* 0x0000000000037919 */ /* 0x000e2e0000002100 */
[----:B------:R-:W1:Y:S01]  /*0020*/  S2UR UR5, SR_CgaCtaId ;  /* 0x00000000000579c3 */ /* 0x000e620000008800 */
[----:B------:R-:W2:Y:S01]  /*0030*/  LDCU UR10, c[0x0][0x384] ;  /* 0x00007080ff0a77ac */ /* 0x000ea20008000800 */
[----:B------:R-:W-:Y:S01]  /*0040*/  UMOV UR4, 0x400 ;  /* 0x0000040000047882 */ /* 0x000fe20000000000 */
[----:B------:R-:W3:Y:S05]  /*0050*/  LDCU.64 UR8, c[0x0][0x358] ;  /* 0x00006b00ff0877ac */ /* 0x000eea0008000a00 */
[----:B------:R-:W0:Y:S08]  /*0060*/  S2UR UR6, SR_CTAID.X ;  /* 0x00000000000679c3 */ /* 0x000e300000002500 */
[----:B------:R-:W0:Y:S01]  /*0070*/  LDC R0, c[0x0][0x360] ;  /* 0x0000d800ff007b82 */ /* 0x000e220000000800 */
[----:B--2---:R-:W-:-:S02]  /*0080*/  UISETP.GE.AND UP0, UPT, UR10, 0x1, UPT ;  /* 0x000000010a00788c */ /* 0x004fc4000bf06270 */
[----:B-1----:R-:W-:Y:S01]  /*0090*/  ULEA UR5, UR5, UR4, 0x18 ;  /* 0x0000000405057291 */ /* 0x002fe2000f8ec0ff */
[----:B0-----:R-:W-:-:S05]  /*00a0*/  IMAD R0, R0, UR6, R3 ;  /* 0x0000000600007c24 */ /* 0x001fca000f8e0203 */
[----:B------:R-:W-:Y:S01]  /*00b0*/  LEA R2, R0, UR5, 0x2 ;  /* 0x0000000500027c11 */ /* 0x000fe2000f8e10ff */
[----:B---3--:R-:W-:Y:S06]  /*00c0*/  BRA.U !UP0, `(.L_x_7) ;  /* 0x0000000d08247547 */ /* 0x008fec000b800000 */
[----:B------:R-:W0:Y:S01]  /*00d0*/  LDC R3, c[0x0][0x380] ;  /* 0x0000e000ff037b82 */ /* 0x000e220000000800 */
[----:B------:R-:W-:Y:S02]  /*00e0*/  UISETP.GE.U32.AND UP1, UPT, UR10, 0x8, UPT ;  /* 0x000000080a00788c */ /* 0x000fe4000bf26070 */
[----:B------:R-:W-:Y:S01]  /*00f0*/  ULOP3.LUT UR6, UR10, 0x7, URZ, 0xc0, !UPT ;  /* 0x000000070a067892 */ /* 0x000fe2000f8ec0ff */
[----:B------:R-:W-:-:S03]  /*0100*/  UMOV UR4, URZ ;  /* 0x000000ff00047c82 */ /* 0x000fc60008000000 */
[----:B------:R-:W-:Y:S01]  /*0110*/  UISETP.NE.AND UP0, UPT, UR6, URZ, UPT ;  /* 0x000000ff0600728c */ /* 0x000fe2000bf05270 */
[----:B0-----:R-:W-:-:S04]  /*0120*/  IABS R7, R3 ;  /* 0x0000000300077213 */ /* 0x001fc80000000000 */
[----:B------:R-:W0:Y:S08]  /*0130*/  I2F.RP R6, R7 ;  /* 0x0000000700067306 */ /* 0x000e300000209400 */
[----:B0-----:R-:W0:Y:S02]  /*0140*/  MUFU.RCP R6, R6 ;  /* 0x0000000600067308 */ /* 0x001e240000001000 */
[----:B0-----:R-:W-:-:S06]  /*0150*/  VIADD R4, R6, 0xffffffe ;  /* 0x0ffffffe06047836 */ /* 0x001fcc0000000000 */
[----:B------:R0:W1:Y:S02]  /*0160*/  F2I.FTZ.U32.TRUNC.NTZ R5, R4 ;  /* 0x0000000400057305 */ /* 0x000064000021f000 */
[----:B0-----:R-:W-:Y:S02]  /*0170*/  HFMA2 R4, -RZ, RZ, 0, 0 ;  /* 0x00000000ff047431 */ /* 0x001fe400000001ff */
[----:B-1----:R-:W-:-:S04]  /*0180*/  IMAD.MOV R8, RZ, RZ, -R5 ;  /* 0x000000ffff087224 */ /* 0x002fc800078e0a05 */
[----:B------:R-:W-:Y:S01]  /*0190*/  IMAD R9, R8, R7, RZ ;  /* 0x0000000708097224 */ /* 0x000fe200078e02ff */
[----:B------:R-:W-:-:S03]  /*01a0*/  IABS R8, R0 ;  /* 0x0000000000087213 */ /* 0x000fc60000000000 */
[----:B------:R-:W-:Y:S01]  /*01b0*/  IMAD.HI.U32 R5, R5, R9, R4 ;  /* 0x0000000905057227 */ /* 0x000fe200078e0004 */
[----:B------:R-:W-:-:S04]  /*01c0*/  LOP3.LUT R4, R0, R3, RZ, 0x3c, !PT ;  /* 0x0000000300047212 */ /* 0x000fc800078e3cff */
[----:B------:R-:W-:Y:S01]  /*01d0*/  ISETP.GE.AND P1, PT, R4, RZ, PT ;  /* 0x000000ff0400720c */ /* 0x000fe20003f26270 */
[----:B------:R-:W-:-:S04]  /*01e0*/  IMAD.HI.U32 R5, R5, R8, RZ ;  /* 0x0000000805057227 */ /* 0x000fc800078e00ff */
[----:B------:R-:W-:-:S04]  /*01f0*/  IMAD.MOV R6, RZ, RZ, -R5 ;  /* 0x000000ffff067224 */ /* 0x000fc800078e0a05 */
[----:B------:R-:W-:-:S05]  /*0200*/  IMAD R6, R7, R6, R8 ;  /* 0x0000000607067224 */ /* 0x000fca00078e0208 */
[----:B------:R-:W-:-:S13]  /*0210*/  ISETP.GT.U32.AND P2, PT, R7, R6, PT ;  /* 0x000000060700720c */ /* 0x000fda0003f44070 */
[----:B------:R-:W-:Y:S01]  /*0220*/  @!P2 IMAD.IADD R6, R6, 0x1, -R7 ;  /* 0x000000010606a824 */ /* 0x000fe200078e0a07 */
[----:B------:R-:W-:Y:S02]  /*0230*/  @!P2 IADD3 R5, PT, PT, R5, 0x1, RZ ;  /* 0x000000010505a810 */ /* 0x000fe40007ffe0ff */
[----:B------:R-:W-:Y:S02]  /*0240*/  ISETP.NE.AND P2, PT, R3, RZ, PT ;  /* 0x000000ff0300720c */ /* 0x000fe40003f45270 */
[----:B------:R-:W-:Y:S02]  /*0250*/  ISETP.GE.U32.AND P0, PT, R6, R7, PT ;  /* 0x000000070600720c */ /* 0x000fe40003f06070 */
[----:B------:R0:W1:Y:S11]  /*0260*/  LDS R7, [R2] ;  /* 0x0000000002077984 */ /* 0x0000760000000800 */
[----:B------:R-:W-:-:S04]  /*0270*/  @P0 VIADD R5, R5, 0x1 ;  /* 0x0000000105050836 */ /* 0x000fc80000000000 */
[----:B------:R-:W-:-:S05]  /*0280*/  IMAD.MOV.U32 R6, RZ, RZ, R5 ;  /* 0x000000ffff067224 */ /* 0x000fca00078e0005 */
[----:B------:R-:W-:Y:S02]  /*0290*/  @!P1 IADD3 R6, PT, PT, -R6, RZ, RZ ;  /* 0x000000ff06069210 */ /* 0x000fe40007ffe1ff */
[----:B------:R-:W-:-:S05]  /*02a0*/  @!P2 LOP3.LUT R6, RZ, R3, RZ, 0x33, !PT ;  /* 0x00000003ff06a212 */ /* 0x000fca00078e33ff */
[----:B------:R-:W-:-:S04]  /*02b0*/  IMAD.MOV R8, RZ, RZ, -R6 ;  /* 0x000000ffff087224 */ /* 0x000fc800078e0a06 */
[----:B------:R-:W-:Y:S01]  /*02c0*/  IMAD R8, R3, R8, R0 ;  /* 0x0000000803087224 */ /* 0x000fe200078e0200 */
[----:B0-----:R-:W-:Y:S06]  /*02d0*/  BRA.U !UP1, `(.L_x_8) ;  /* 0x0000000509487547 */ /* 0x001fec000b800000 */
[----:B------:R-:W0:Y:S01]  /*02e0*/  LDC.64 R12, c[0x0][0x388] ;  /* 0x0000e200ff0c7b82 */ /* 0x000e220000000a00 */
[----:B------:R-:W-:Y:S01]  /*02f0*/  ULOP3.LUT UR4, UR10, 0x7ffffff8, URZ, 0xc0, !UPT ;  /* 0x7ffffff80a047892 */ /* 0x000fe2000f8ec0ff */
[----:B------:R-:W-:Y:S01]  /*0300*/  IMAD.MOV.U32 R10, RZ, RZ, R6 ;  /* 0x000000ffff0a7224 */ /* 0x000fe200078e0006 */
[----:B------:R-:W-:Y:S02]  /*0310*/  MOV R4, R8 ;  /* 0x0000000800047202 */ /* 0x000fe40000000f00 */
[----:B------:R-:W-:-:S12]  /*0320*/  UIADD3 UR7, UPT, UPT, -UR4, URZ, URZ ;  /* 0x000000ff04077290 */ /* 0x000fd8000fffe1ff */
.L_x_9:
[----:B0-----:R-:W-:-:S04]  /*0330*/  IMAD.WIDE R22, R4, 0x4, R12 ;  /* 0x0000000404167825 */ /* 0x001fc800078e020c */
[----:B------:R-:W-:Y:S01]  /*0340*/  IMAD.WIDE R26, R10, 0x4, R12 ;  /* 0x000000040a1a7825 */ /* 0x000fe200078e020c */
[----:B------:R0:W2:Y:S04]  /*0350*/  LDG.E R18, desc[UR8][R22.64] ;  /* 0x0000000816127981 */ /* 0x0000a8000c1e1900 */
[----:B------:R-:W3:Y:S01]  /*0360*/  LDG.E R9, desc[UR8][R26.64] ;  /* 0x000000081a097981 */ /* 0x000ee2000c1e1900 */
[----:B------:R-:W-:-:S04]  /*0370*/  IMAD.WIDE R24, R3, 0x4, R26 ;  /* 0x0000000403187825 */ /* 0x000fc800078e021a */
[C---:B0-----:R-:W-:Y:S01]  /*0380*/  IMAD.WIDE R22, R3.reuse, 0x4, R22 ;  /* 0x0000000403167825 */ /* 0x041fe200078e0216 */
[----:B------:R-:W4:Y:S04]  /*0390*/  LDG.E R29, desc[UR8][R24.64] ;  /* 0x00000008181d7981 */ /* 0x000f28000c1e1900 */
[----:B------:R-:W5:Y:S01]  /*03a0*/  LDG.E R28, desc[UR8][R22.64] ;  /* 0x00000008161c7981 */ /* 0x000f62000c1e1900 */
[----:B------:R-:W-:-:S04]  /*03b0*/  IMAD.WIDE R14, R3, 0x4, R24 ;  /* 0x00000004030e7825 */ /* 0x000fc800078e0218 */
[C---:B------:R-:W-:Y:S01]  /*03c0*/  IMAD.WIDE R20, R3.reuse, 0x4, R22 ;  /* 0x0000000403147825 */ /* 0x040fe200078e0216 */
[----:B------:R0:W4:Y:S03]  /*03d0*/  LDG.E R11, desc[UR8][R14.64] ;  /* 0x000000080e0b7981 */ /* 0x000126000c1e1900 */
[C---:B------:R-:W-:Y:S01]  /*03e0*/  IMAD.WIDE R16, R3.reuse, 0x4, R14 ;  /* 0x0000000403107825 */ /* 0x040fe200078e020e */
[----:B------:R1:W4:Y:S03]  /*03f0*/  LDG.E R5, desc[UR8][R20.64] ;  /* 0x0000000814057981 */ /* 0x000326000c1e1900 */
[----:B0-----:R-:W-:-:S05]  /*0400*/  IMAD.WIDE R14, R3, 0x4, R20 ;  /* 0x00000004030e7825 */ /* 0x001fca00078e0214 */
[----:B------:R0:W4:Y:S01]  /*0410*/  LDG.E R24, desc[UR8][R14.64] ;  /* 0x000000080e187981 */ /* 0x000122000c1e1900 */
[----:B------:R-:W-:-:S04]  /*0420*/  IMAD.WIDE R22, R3, 0x4, R14 ;  /* 0x0000000403167825 */ /* 0x000fc800078e020e */
[----:B-1----:R-:W-:-:S04]  /*0430*/  IMAD.WIDE R20, R3, 0x4, R22 ;  /* 0x0000000403147825 */ /* 0x002fc800078e0216 */
[----:B0-----:R-:W-:Y:S01]  /*0440*/  IMAD.WIDE R14, R3, 0x4, R20 ;  /* 0x00000004030e7825 */ /* 0x001fe200078e0214 */
[----:B--2---:R-:W-:-:S03]  /*0450*/  LEA R27, R18, 0xffffffff, 0x1 ;  /* 0xffffffff121b7811 */ /* 0x004fc600078e08ff */
[----:B------:R-:W-:Y:S01]  /*0460*/  IMAD.WIDE R18, R3, 0x4, R16 ;  /* 0x0000000403127825 */ /* 0x000fe200078e0210 */
[----:B---3--:R-:W-:Y:S02]  /*0470*/  LEA R26, R9, 0xffffffff, 0x1 ;  /* 0xffffffff091a7811 */ /* 0x008fe400078e08ff */
[----:B------:R0:W2:Y:S04]  /*0480*/  LDG.E R9, desc[UR8][R16.64] ;  /* 0x0000000810097981 */ /* 0x0000a8000c1e1900 */
[----:B------:R5:W3:Y:S01]  /*0490*/  LDG.E R25, desc[UR8][R18.64] ;  /* 0x0000000812197981 */ /* 0x000ae2000c1e1900 */
[----:B------:R-:W-:-:S03]  /*04a0*/  IMAD R26, R26, R27, RZ ;  /* 0x0000001b1a1a7224 */ /* 0x000fc600078e02ff */
[----:B------:R1:W3:Y:S01]  /*04b0*/  LDG.E R27, desc[UR8][R22.64] ;  /* 0x00000008161b7981 */ /* 0x0002e2000c1e1900 */
[----:B0-----:R-:W-:Y:S01]  /*04c0*/  IMAD.WIDE R16, R3, 0x4, R18 ;  /* 0x0000000403107825 */ /* 0x001fe200078e0212 */
[----:B-----5:R-:W-:-:S04]  /*04d0*/  LEA R19, R28, 0xffffffff, 0x1 ;  /* 0xffffffff1c137811 */ /* 0x020fc800078e08ff */
[----:B------:R0:W5:Y:S01]  /*04e0*/  LDG.E R28, desc[UR8][R16.64] ;  /* 0x00000008101c7981 */ /* 0x000162000c1e1900 */
[----:B----4-:R-:W-:Y:S01]  /*04f0*/  LEA R18, R29, 0xffffffff, 0x1 ;  /* 0xffffffff1d127811 */ /* 0x010fe200078e08ff */
[C---:B-1----:R-:W-:Y:S02]  /*0500*/  IMAD.WIDE R22, R3.reuse, 0x4, R14 ;  /* 0x0000000403167825 */ /* 0x042fe400078e020e */
[----:B------:R1:W4:Y:S04]  /*0510*/  LDG.E R29, desc[UR8][R20.64] ;  /* 0x00000008141d7981 */ /* 0x000328000c1e1900 */
[----:B------:R-:W4:Y:S01]  /*0520*/  LDG.E R22, desc[UR8][R22.64] ;  /* 0x0000000816167981 */ /* 0x000f22000c1e1900 */
[----:B0-----:R-:W-:-:S04]  /*0530*/  IMAD.WIDE R16, R3, 0x4, R16 ;  /* 0x0000000403107825 */ /* 0x001fc800078e0210 */
[----:B-1----:R-:W-:Y:S01]  /*0540*/  IMAD R20, R18, R19, RZ ;  /* 0x0000001312147224 */ /* 0x002fe200078e02ff */
[----:B------:R-:W4:Y:S01]  /*0550*/  LDG.E R21, desc[UR8][R16.64] ;  /* 0x0000000810157981 */ /* 0x000f22000c1e1900 */
[----:B------:R-:W-:-:S06]  /*0560*/  IMAD.WIDE R18, R3, 0x4, R16 ;  /* 0x0000000403127825 */ /* 0x000fcc00078e0210 */
[----:B------:R-:W4:Y:S04]  /*0570*/  LDG.E R18, desc[UR8][R18.64] ;  /* 0x0000000812127981 */ /* 0x000f28000c1e1900 */
[----:B------:R0:W4:Y:S01]  /*0580*/  LDG.E R16, desc[UR8][R14.64] ;  /* 0x000000080e107981 */ /* 0x000122000c1e1900 */
[----:B------:R-:W-:Y:S02]  /*0590*/  LEA R11, R11, 0xffffffff, 0x1 ;  /* 0xffffffff0b0b7811 */ /* 0x000fe400078e08ff */
[----:B------:R-:W-:Y:S02]  /*05a0*/  LEA R5, R5, 0xffffffff, 0x1 ;  /* 0xffffffff05057811 */ /* 0x000fe400078e08ff */
[----:B------:R-:W-:Y:S02]  /*05b0*/  I2FP.F32.S32 R26, R26 ;  /* 0x0000001a001a7245 */ /* 0x000fe40000201400 */
[----:B------:R-:W-:Y:S01]  /*05c0*/  LEA R24, R24, 0xffffffff, 0x1 ;  /* 0xffffffff18187811 */ /* 0x000fe200078e08ff */
[----:B------:R-:W-:Y:S01]  /*05d0*/  IMAD R11, R11, R5, RZ ;  /* 0x000000050b0b7224 */ /* 0x000fe200078e02ff */
[----:B------:R-:W-:Y:S01]  /*05e0*/  I2FP.F32.S32 R5, R20 ;  /* 0x0000001400057245 */ /* 0x000fe20000201400 */
[----:B------:R-:W-:-:S03]  /*05f0*/  FADD R26, R26, R7 ;  /* 0x000000071a1a7221 */ /* 0x000fc60000000000 */
[----:B0-----:R-:W-:Y:S01]  /*0600*/  I2FP.F32.S32 R14, R11 ;  /* 0x0000000b000e7245 */ /* 0x001fe20000201400 */
[----:B------:R-:W-:-:S04]  /*0610*/  FADD R5, R26, R5 ;  /* 0x000000051a057221 */ /* 0x000fc80000000000 */
[----:B------:R-:W-:Y:S01]  /*0620*/  FADD R5, R5, R14 ;  /* 0x0000000e05057221 */ /* 0x000fe20000000000 */
[----:B------:R-:W-:-:S04]  /*0630*/  UIADD3 UR7, UPT, UPT, UR7, 0x8, URZ ;  /* 0x0000000807077890 */ /* 0x000fc8000fffe0ff */
[----:B------:R-:W-:Y:S01]  /*0640*/  UISETP.NE.AND UP1, UPT, UR7, URZ, UPT ;  /* 0x000000ff0700728c */ /* 0x000fe2000bf25270 */
[C---:B------:R-:W-:Y:S02]  /*0650*/  IMAD R10, R3.reuse, 0x8, R10 ;  /* 0x00000008030a7824 */ /* 0x040fe400078e020a */
[----:B------:R-:W-:Y:S01]  /*0660*/  IMAD R4, R3, 0x8, R4 ;  /* 0x0000000803047824 */ /* 0x000fe200078e0204 */
[----:B--2---:R-:W-:Y:S02]  /*0670*/  LEA R9, R9, 0xffffffff, 0x1 ;  /* 0xffffffff09097811 */ /* 0x004fe400078e08ff */
[----:B---3--:R-:W-:-:S03]  /*0680*/  LEA R25, R25, 0xffffffff, 0x1 ;  /* 0xffffffff19197811 */ /* 0x008fc600078e08ff */
[----:B------:R-:W-:Y:S01]  /*0690*/  IMAD R9, R9, R24, RZ ;  /* 0x0000001809097224 */ /* 0x000fe200078e02ff */
[----:B------:R-:W-:-:S04]  /*06a0*/  LEA R24, R27, 0xffffffff, 0x1 ;  /* 0xffffffff1b187811 */ /* 0x000fc800078e08ff */
[----:B------:R-:W-:Y:S01]  /*06b0*/  I2FP.F32.S32 R20, R9 ;  /* 0x0000000900147245 */ /* 0x000fe20000201400 */
[----:B------:R-:W-:Y:S01]  /*06c0*/  IMAD R24, R25, R24, RZ ;  /* 0x0000001819187224 */ /* 0x000fe200078e02ff */
[----:B-----5:R-:W-:Y:S02]  /*06d0*/  LEA R28, R28, 0xffffffff, 0x1 ;  /* 0xffffffff1c1c7811 */ /* 0x020fe400078e08ff */
[----:B----4-:R-:W-:Y:S01]  /*06e0*/  LEA R29, R29, 0xffffffff, 0x1 ;  /* 0xffffffff1d1d7811 */ /* 0x010fe200078e08ff */
[----:B------:R-:W-:Y:S01]  /*06f0*/  FADD R5, R5, R20 ;  /* 0x0000001405057221 */ /* 0x000fe20000000000 */
[----:B------:R-:W-:-:S03]  /*0700*/  I2FP.F32.S32 R24, R24 ;  /* 0x0000001800187245 */ /* 0x000fc60000201400 */
[----:B------:R-:W-:Y:S01]  /*0710*/  IMAD R28, R28, R29, RZ ;  /* 0x0000001d1c1c7224 */ /* 0x000fe200078e02ff */
[----:B------:R-:W-:Y:S02]  /*0720*/  LEA R7, R22, 0xffffffff, 0x1 ;  /* 0xffffffff16077811 */ /* 0x000fe400078e08ff */
[----:B------:R-:W-:Y:S01]  /*0730*/  LEA R21, R21, 0xffffffff, 0x1 ;  /* 0xffffffff15157811 */ /* 0x000fe200078e08ff */
[----:B------:R-:W-:Y:S01]  /*0740*/  FADD R5, R5, R24 ;  /* 0x0000001805057221 */ /* 0x000fe20000000000 */
[----:B------:R-:W-:Y:S02]  /*0750*/  I2FP.F32.S32 R28, R28 ;  /* 0x0000001c001c7245 */ /* 0x000fe40000201400 */
[----:B------:R-:W-:Y:S02]  /*0760*/  LEA R18, R18, 0xffffffff, 0x1 ;  /* 0xffffffff12127811 */ /* 0x000fe400078e08ff */
[----:B------:R-:W-:-:S03]  /*0770*/  LEA R16, R16, 0xffffffff, 0x1 ;  /* 0xffffffff10107811 */ /* 0x000fc600078e08ff */
[----:B------:R-:W-:Y:S02]  /*0780*/  IMAD R7, R18, R7, RZ ;  /* 0x0000000712077224 */ /* 0x000fe400078e02ff */
[----:B------:R-:W-:Y:S02]  /*0790*/  IMAD R16, R21, R16, RZ ;  /* 0x0000001015107224 */ /* 0x000fe400078e02ff */
[----:B------:R-:W-:-:S03]  /*07a0*/  FADD R5, R5, R28 ;  /* 0x0000001c05057221 */ /* 0x000fc60000000000 */
[----:B------:R-:W-:Y:S02]  /*07b0*/  I2FP.F32.S32 R16, R16 ;  /* 0x0000001000107245 */ /* 0x000fe40000201400 */
[----:B------:R-:W-:-:S03]  /*07c0*/  I2FP.F32.S32 R14, R7 ;  /* 0x00000007000e7245 */ /* 0x000fc60000201400 */
[----:B------:R-:W-:-:S04]  /*07d0*/  FADD R5, R5, R16 ;  /* 0x0000001005057221 */ /* 0x000fc80000000000 */
[----:B------:R-:W-:Y:S01]  /*07e0*/  FADD R7, R5, R14 ;  /* 0x0000000e05077221 */ /* 0x000fe20000000000 */
[----:B------:R-:W-:Y:S06]  /*07f0*/  BRA.U UP1, `(.L_x_9) ;  /* 0xfffffff901cc7547 */ /* 0x000fec000b83ffff */
.L_x_8:
[----:B------:R-:W-:Y:S05]  /*0800*/  BRA.U !UP0, `(.L_x_10) ;  /* 0x0000000508507547 */ /* 0x000fea000b800000 */
[----:B------:R-:W-:Y:S02]  /*0810*/  UISETP.GE.U32.AND UP0, UPT, UR6, 0x4, UPT ;  /* 0x000000040600788c */ /* 0x000fe4000bf06070 */
[----:B------:R-:W-:-:S04]  /*0820*/  ULOP3.LUT UR7, UR10, 0x3, URZ, 0xc0, !UPT ;  /* 0x000000030a077892 */ /* 0x000fc8000f8ec0ff */
[----:B------:R-:W-:-:S03]  /*0830*/  UISETP.NE.AND UP1, UPT, UR7, URZ, UPT ;  /* 0x000000ff0700728c */ /* 0x000fc6000bf25270 */
[----:B------:R-:W-:Y:S08]  /*0840*/  BRA.U !UP0, `(.L_x_11) ;  /* 0x0000000108a07547 */ /* 0x000ff0000b800000 */
[----:B------:R-:W0:Y:S01]  /*0850*/  LDC.64 R20, c[0x0][0x388] ;  /* 0x0000e200ff147b82 */ /* 0x000e220000000a00 */
[C---:B------:R-:W-:Y:S02]  /*0860*/  IMAD R19, R3.reuse, UR4, R6 ;  /* 0x0000000403137c24 */ /* 0x040fe4000f8e0206 */
[----:B------:R-:W-:Y:S02]  /*0870*/  IMAD R5, R3, UR4, R8 ;  /* 0x0000000403057c24 */ /* 0x000fe4000f8e0208 */
[----:B0-----:R-:W-:-:S04]  /*0880*/  IMAD.WIDE R18, R19, 0x4, R20 ;  /* 0x0000000413127825 */ /* 0x001fc800078e0214 */
[----:B------:R-:W-:-:S04]  /*0890*/  IMAD.WIDE R20, R5, 0x4, R20 ;  /* 0x0000000405147825 */ /* 0x000fc800078e0214 */
[C---:B------:R-:W-:Y:S02]  /*08a0*/  IMAD.WIDE R22, R3.reuse, 0x4, R18 ;  /* 0x0000000403167825 */ /* 0x040fe400078e0212 */
[----:B------:R-:W2:Y:S02]  /*08b0*/  LDG.E R18, desc[UR8][R18.64] ;  /* 0x0000000812127981 */ /* 0x000ea4000c1e1900 */
[C---:B------:R-:W-:Y:S02]  /*08c0*/  IMAD.WIDE R10, R3.reuse, 0x4, R20 ;  /* 0x00000004030a7825 */ /* 0x040fe400078e0214 */
[----:B------:R-:W3:Y:S02]  /*08d0*/  LDG.E R20, desc[UR8][R20.64] ;  /* 0x0000000814147981 */ /* 0x000ee4000c1e1900 */
[C---:B------:R-:W-:Y:S02]  /*08e0*/  IMAD.WIDE R12, R3.reuse, 0x4, R22 ;  /* 0x00000004030c7825 */ /* 0x040fe400078e0216 */
[----:B------:R-:W4:Y:S02]  /*08f0*/  LDG.E R22, desc[UR8][R22.64] ;  /* 0x0000000816167981 */ /* 0x000f24000c1e1900 */
[----:B------:R-:W-:-:S02]  /*0900*/  IMAD.WIDE R4, R3, 0x4, R10 ;  /* 0x0000000403047825 */ /* 0x000fc400078e020a */
[----:B------:R-:W5:Y:S02]  /*0910*/  LDG.E R10, desc[UR8][R10.64] ;  /* 0x000000080a0a7981 */ /* 0x000f64000c1e1900 */
[C---:B------:R-:W-:Y:S02]  /*0920*/  IMAD.WIDE R16, R3.reuse, 0x4, R12 ;  /* 0x0000000403107825 */ /* 0x040fe400078e020c */
[----:B------:R-:W5:Y:S02]  /*0930*/  LDG.E R24, desc[UR8][R12.64] ;  /* 0x000000080c187981 */ /* 0x000f64000c1e1900 */
[----:B------:R-:W-:Y:S02]  /*0940*/  IMAD.WIDE R14, R3, 0x4, R4 ;  /* 0x00000004030e7825 */ /* 0x000fe400078e0204 */
[----:B------:R-:W5:Y:S04]  /*0950*/  LDG.E R4, desc[UR8][R4.64] ;  /* 0x0000000804047981 */ /* 0x000f68000c1e1900 */
[----:B------:R-:W5:Y:S04]  /*0960*/  LDG.E R16, desc[UR8][R16.64] ;  /* 0x0000000810107981 */ /* 0x000f68000c1e1900 */
[----:B------:R-:W5:Y:S01]  /*0970*/  LDG.E R14, desc[UR8][R14.64] ;  /* 0x000000080e0e7981 */ /* 0x000f62000c1e1900 */
[----:B------:R-:W-:Y:S01]  /*0980*/  UIADD3 UR4, UPT, UPT, UR4, 0x4, URZ ;  /* 0x0000000404047890 */ /* 0x000fe2000fffe0ff */
[----:B--2---:R-:W-:-:S02]  /*0990*/  LEA R18, R18, 0xffffffff, 0x1 ;  /* 0xffffffff12127811 */ /* 0x004fc400078e08ff */
[----:B---3--:R-:W-:Y:S02]  /*09a0*/  LEA R9, R20, 0xffffffff, 0x1 ;  /* 0xffffffff14097811 */ /* 0x008fe400078e08ff */
[----:B----4-:R-:W-:-:S03]  /*09b0*/  LEA R19, R22, 0xffffffff, 0x1 ;  /* 0xffffffff16137811 */ /* 0x010fc600078e08ff */
[----:B------:R-:W-:Y:S01]  /*09c0*/  IMAD R9, R18, R9, RZ ;  /* 0x0000000912097224 */ /* 0x000fe200078e02ff */
[----:B-----5:R-:W-:Y:S02]  /*09d0*/  LEA R20, R10, 0xffffffff, 0x1 ;  /* 0xffffffff0a147811 */ /* 0x020fe400078e08ff */
[----:B------:R-:W-:-:S03]  /*09e0*/  LEA R24, R24, 0xffffffff, 0x1 ;  /* 0xffffffff18187811 */ /* 0x000fc600078e08ff */
[----:B------:R-:W-:Y:S01]  /*09f0*/  IMAD R19, R19, R20, RZ ;  /* 0x0000001413137224 */ /* 0x000fe200078e02ff */
[----:B------:R-:W-:Y:S02]  /*0a00*/  LEA R11, R4, 0xffffffff, 0x1 ;  /* 0xffffffff040b7811 */ /* 0x000fe400078e08ff */
[----:B------:R-:W-:Y:S02]  /*0a10*/  I2FP.F32.S32 R4, R9 ;  /* 0x0000000900047245 */ /* 0x000fe40000201400 */
[----:B------:R-:W-:Y:S01]  /*0a20*/  LEA R16, R16, 0xffffffff, 0x1 ;  /* 0xffffffff10107811 */ /* 0x000fe200078e08ff */
[----:B------:R-:W-:Y:S01]  /*0a30*/  IMAD R11, R24, R11, RZ ;  /* 0x0000000b180b7224 */ /* 0x000fe200078e02ff */
[----:B------:R-:W-:Y:S02]  /*0a40*/  I2FP.F32.S32 R19, R19 ;  /* 0x0000001300137245 */ /* 0x000fe40000201400 */
[----:B------:R-:W-:Y:S01]  /*0a50*/  LEA R5, R14, 0xffffffff, 0x1 ;  /* 0xffffffff0e057811 */ /* 0x000fe200078e08ff */
[----:B-1----:R-:W-:Y:S01]  /*0a60*/  FADD R4, R7, R4 ;  /* 0x0000000407047221 */ /* 0x002fe20000000000 */
[----:B------:R-:W-:-:S03]  /*0a70*/  I2FP.F32.S32 R11, R11 ;  /* 0x0000000b000b7245 */ /* 0x000fc60000201400 */
[----:B------:R-:W-:Y:S02]  /*0a80*/  IMAD R5, R16, R5, RZ ;  /* 0x0000000510057224 */ /* 0x000fe400078e02ff */
[----:B------:R-:W-:-:S03]  /*0a90*/  FADD R4, R4, R19 ;  /* 0x0000001304047221 */ /* 0x000fc60000000000 */
[----:B------:R-:W-:Y:S01]  /*0aa0*/  I2FP.F32.S32 R5, R5 ;  /* 0x0000000500057245 */ /* 0x000fe20000201400 */
[----:B------:R-:W-:-:S04]  /*0ab0*/  FADD R4, R4, R11 ;  /* 0x0000000b04047221 */ /* 0x000fc80000000000 */
[----:B------:R-:W-:-:S07]  /*0ac0*/  FADD R7, R4, R5 ;  /* 0x0000000504077221 */ /* 0x000fce0000000000 */
.L_x_11:
[----:B------:R-:W-:Y:S05]  /*0ad0*/  BRA.U !UP1, `(.L_x_10) ;  /* 0x00000001099c7547 */ /* 0x000fea000b800000 */
[----:B------:R-:W-:Y:S02]  /*0ae0*/  UISETP.NE.AND UP0, UPT, UR7, 0x1, UPT ;  /* 0x000000010700788c */ /* 0x000fe4000bf05270 */
[----:B------:R-:W-:-:S04]  /*0af0*/  ULOP3.LUT UR6, UR10, 0x1, URZ, 0xc0, !UPT ;  /* 0x000000010a067892 */ /* 0x000fc8000f8ec0ff */
[----:B------:R-:W-:-:S03]  /*0b00*/  UISETP.NE.U32.AND UP1, UPT, UR6, 0x1, UPT ;  /* 0x000000010600788c */ /* 0x000fc6000bf25070 */
[----:B------:R-:W-:Y:S08]  /*0b10*/  BRA.U !UP0, `(.L_x_12) ;  /* 0x0000000108587547 */ /* 0x000ff0000b800000 */
[----:B------:R-:W0:Y:S01]  /*0b20*/  LDC.64 R4, c[0x0][0x388] ;  /* 0x0000e200ff047b82 */ /* 0x000e220000000a00 */
[C---:B------:R-:W-:Y:S02]  /*0b30*/  IMAD R11, R3.reuse, UR4, R6 ;  /* 0x00000004030b7c24 */ /* 0x040fe4000f8e0206 */
[----:B------:R-:W-:Y:S02]  /*0b40*/  IMAD R9, R3, UR4, R8 ;  /* 0x0000000403097c24 */ /* 0x000fe4000f8e0208 */
[----:B0-----:R-:W-:-:S04]  /*0b50*/  IMAD.WIDE R10, R11, 0x4, R4 ;  /* 0x000000040b0a7825 */ /* 0x001fc800078e0204 */
[----:B------:R-:W-:Y:S02]  /*0b60*/  IMAD.WIDE R4, R9, 0x4, R4 ;  /* 0x0000000409047825 */ /* 0x000fe400078e0204 */
[----:B------:R-:W2:Y:S02]  /*0b70*/  LDG.E R9, desc[UR8][R10.64] ;  /* 0x000000080a097981 */ /* 0x000ea4000c1e1900 */
[----:B------:R-:W-:-:S04]  /*0b80*/  IMAD.WIDE R12, R3, 0x4, R10 ;  /* 0x00000004030c7825 */ /* 0x000fc800078e020a */
[----:B------:R-:W-:Y:S02]  /*0b90*/  IMAD.WIDE R14, R3, 0x4, R4 ;  /* 0x00000004030e7825 */ /* 0x000fe400078e0204 */
[----:B------:R-:W3:Y:S04]  /*0ba0*/  LDG.E R4, desc[UR8][R4.64] ;  /* 0x0000000804047981 */ /* 0x000ee8000c1e1900 */
[----:B------:R-:W4:Y:S04]  /*0bb0*/  LDG.E R12, desc[UR8][R12.64] ;  /* 0x000000080c0c7981 */ /* 0x000f28000c1e1900 */
[----:B------:R-:W5:Y:S01]  /*0bc0*/  LDG.E R14, desc[UR8][R14.64] ;  /* 0x000000080e0e7981 */ /* 0x000f62000c1e1900 */
[----:B------:R-:W-:Y:S01]  /*0bd0*/  UIADD3 UR4, UPT, UPT, UR4, 0x2, URZ ;  /* 0x0000000204047890 */ /* 0x000fe2000fffe0ff */
[----:B--2---:R-:W-:-:S02]  /*0be0*/  LEA R9, R9, 0xffffffff, 0x1 ;  /* 0xffffffff09097811 */ /* 0x004fc400078e08ff */
[----:B---3--:R-:W-:Y:S02]  /*0bf0*/  LEA R16, R4, 0xffffffff, 0x1 ;  /* 0xffffffff04107811 */ /* 0x008fe400078e08ff */
[----:B----4-:R-:W-:-:S03]  /*0c00*/  LEA R17, R12, 0xffffffff, 0x1 ;  /* 0xffffffff0c117811 */ /* 0x010fc600078e08ff */
[----:B------:R-:W-:Y:S01]  /*0c10*/  IMAD R9, R9, R16, RZ ;  /* 0x0000001009097224 */ /* 0x000fe200078e02ff */
[----:B-----5:R-:W-:-:S04]  /*0c20*/  LEA R18, R14, 0xffffffff, 0x1 ;  /* 0xffffffff0e127811 */ /* 0x020fc800078e08ff */
[----:B------:R-:W-:Y:S01]  /*0c30*/  I2FP.F32.S32 R10, R9 ;  /* 0x00000009000a7245 */ /* 0x000fe20000201400 */
[----:B------:R-:W-:-:S04]  /*0c40*/  IMAD R17, R17, R18, RZ ;  /* 0x0000001211117224 */ /* 0x000fc800078e02ff */
[----:B-1----:R-:W-:Y:S01]  /*0c50*/  FADD R7, R7, R10 ;  /* 0x0000000a07077221 */ /* 0x002fe20000000000 */
[----:B------:R-:W-:-:S05]  /*0c60*/  I2FP.F32.S32 R4, R17 ;  /* 0x0000001100047245 */ /* 0x000fca0000201400 */
[----:B------:R-:W-:-:S07]  /*0c70*/  FADD R7, R7, R4 ;  /* 0x0000000407077221 */ /* 0x000fce0000000000 */
.L_x_12:
[----:B------:R-:W-:Y:S05]  /*0c80*/  BRA.U UP1, `(.L_x_10) ;  /* 0x0000000101307547 */ /* 0x000fea000b800000 */
[----:B------:R-:W0:Y:S01]  /*0c90*/  LDC.64 R10, c[0x0][0x388] ;  /* 0x0000e200ff0a7b82 */ /* 0x000e220000000a00 */
[C---:B------:R-:W-:Y:S02]  /*0ca0*/  IMAD R5, R3.reuse, UR4, R6 ;  /* 0x0000000403057c24 */ /* 0x040fe4000f8e0206 */
[----:B------:R-:W-:Y:S02]  /*0cb0*/  IMAD R9, R3, UR4, R8 ;  /* 0x0000000403097c24 */ /* 0x000fe4000f8e0208 */
[----:B0-----:R-:W-:-:S04]  /*0cc0*/  IMAD.WIDE R4, R5, 0x4, R10 ;  /* 0x0000000405047825 */ /* 0x001fc800078e020a */
[----:B------:R-:W-:Y:S02]  /*0cd0*/  IMAD.WIDE R8, R9, 0x4, R10 ;  /* 0x0000000409087825 */ /* 0x000fe400078e020a */
[----:B------:R-:W2:Y:S04]  /*0ce0*/  LDG.E R4, desc[UR8][R4.64] ;  /* 0x0000000804047981 */ /* 0x000ea8000c1e1900 */
[----:B------:R-:W3:Y:S01]  /*0cf0*/  LDG.E R8, desc[UR8][R8.64] ;  /* 0x0000000808087981 */ /* 0x000ee2000c1e1900 */
[----:B--2---:R-:W-:Y:S02]  /*0d00*/  LEA R3, R4, 0xffffffff, 0x1 ;  /* 0xffffffff04037811 */ /* 0x004fe400078e08ff */
[----:B---3--:R-:W-:-:S05]  /*0d10*/  LEA R6, R8, 0xffffffff, 0x1 ;  /* 0xffffffff08067811 */ /* 0x008fca00078e08ff */
[----:B------:R-:W-:-:S05]  /*0d20*/  IMAD R3, R3, R6, RZ ;  /* 0x0000000603037224 */ /* 0x000fca00078e02ff */
[----:B------:R-:W-:-:S05]  /*0d30*/  I2FP.F32.S32 R6, R3 ;  /* 0x0000000300067245 */ /* 0x000fca0000201400 */
[----:B-1----:R-:W-:-:S07]  /*0d40*/  FADD R7, R7, R6 ;  /* 0x0000000607077221 */ /* 0x002fce0000000000 */
.L_x_10:
[----:B-1----:R0:W-:Y:S02]  /*0d50*/  STS [R2], R7 ;  /* 0x0000000702007388 */ /* 0x0021e40000000800 */
.L_x_7:
[----:B------:R-:W1:Y:S01]  /*0d60*/  LDC R6, c[0x0][0x380] ;  /* 0x0000e000ff067b82 */ /* 0x000e620000000800 */
[----:B------:R-:W-:Y:S01]  /*0d70*/  BSSY.RECONVERGENT B0, `(.L_x_13) ;  /* 0x0000029000007945 */ /* 0x000fe20003800200 */
[----:B-1----:R-:W-:-:S04]  /*0d80*/  IABS R3, R6 ;  /* 0x0000000600037213 */ /* 0x002fc80000000000 */
[----:B0-----:R-:W0:Y:S08]  /*0d90*/  I2F.RP R7, R3 ;  /* 0x0000000300077306 */ /* 0x001e300000209400 */
[----:B0-----:R-:W0:Y:S02]  /*0da0*/  MUFU.RCP R7, R7 ;  /* 0x0000000700077308 */ /* 0x001e240000001000 */
[----:B0-----:R-:W-:-:S06]  /*0db0*/  IADD3 R4, PT, PT, R7, 0xffffffe, RZ ;  /* 0x0ffffffe07047810 */ /* 0x001fcc0007ffe0ff */
[----:B------:R0:W1:Y:S02]  /*0dc0*/  F2I.FTZ.U32.TRUNC.NTZ R5, R4 ;  /* 0x0000000400057305 */ /* 0x000064000021f000 */
[----:B0-----:R-:W-:Y:S02]  /*0dd0*/  IMAD.MOV.U32 R4, RZ, RZ, RZ ;  /* 0x000000ffff047224 */ /* 0x001fe400078e00ff */
[----:B-1----:R-:W-:-:S04]  /*0de0*/  IMAD.MOV R8, RZ, RZ, -R5 ;  /* 0x000000ffff087224 */ /* 0x002fc800078e0a05 */
[----:B------:R-:W-:Y:S01]  /*0df0*/  IMAD R9, R8, R3, RZ ;  /* 0x0000000308097224 */ /* 0x000fe200078e02ff */
[----:B------:R-:W-:-:S03]  /*0e00*/  IABS R8, R0 ;  /* 0x0000000000087213 */ /* 0x000fc60000000000 */
[----:B------:R-:W-:-:S06]  /*0e10*/  IMAD.HI.U32 R9, R5, R9, R4 ;  /* 0x0000000905097227 */ /* 0x000fcc00078e0004 */
[----:B------:R-:W-:-:S05]  /*0e20*/  IMAD.HI.U32 R9, R9, R8, RZ ;  /* 0x0000000809097227 */ /* 0x000fca00078e00ff */
[----:B------:R-:W-:-:S05]  /*0e30*/  IADD3 R5, PT, PT, -R9, RZ, RZ ;  /* 0x000000ff09057210 */ /* 0x000fca0007ffe1ff */
[----:B------:R-:W-:-:S05]  /*0e40*/  IMAD R8, R3, R5, R8 ;  /* 0x0000000503087224 */ /* 0x000fca00078e0208 */
[----:B------:R-:W-:-:S13]  /*0e50*/  ISETP.GT.U32.AND P2, PT, R3, R8, PT ;  /* 0x000000080300720c */ /* 0x000fda0003f44070 */
[----:B------:R-:W-:Y:S02]  /*0e60*/  @!P2 IMAD.IADD R8, R8, 0x1, -R3 ;  /* 0x000000010808a824 */ /* 0x000fe400078e0a03 */
[----:B------:R-:W-:Y:S01]  /*0e70*/  @!P2 VIADD R9, R9, 0x1 ;  /* 0x000000010909a836 */ /* 0x000fe20000000000 */
[----:B------:R-:W-:Y:S02]  /*0e80*/  ISETP.NE.AND P2, PT, R6, RZ, PT ;  /* 0x000000ff0600720c */ /* 0x000fe40003f45270 */
[----:B------:R-:W-:Y:S02]  /*0e90*/  ISETP.GE.U32.AND P1, PT, R8, R3, PT ;  /* 0x000000030800720c */ /* 0x000fe40003f26070 */
[----:B------:R-:W-:-:S04]  /*0ea0*/  LOP3.LUT R3, R0, R6, RZ, 0x3c, !PT ;  /* 0x0000000600037212 */ /* 0x000fc800078e3cff */
[----:B------:R-:W-:-:S07]  /*0eb0*/  ISETP.GE.AND P0, PT, R3, RZ, PT ;  /* 0x000000ff0300720c */ /* 0x000fce0003f06270 */
[----:B------:R-:W-:-:S05]  /*0ec0*/  @P1 IADD3 R9, PT, PT, R9, 0x1, RZ ;  /* 0x0000000109091810 */ /* 0x000fca0007ffe0ff */
[----:B------:R-:W-:-:S04]  /*0ed0*/  IMAD.MOV.U32 R3, RZ, RZ, R9 ;  /* 0x000000ffff037224 */ /* 0x000fc800078e0009 */
[----:B------:R-:W-:Y:S01]  /*0ee0*/  @!P0 IMAD.MOV R3, RZ, RZ, -R3 ;  /* 0x000000ffff038224 */ /* 0x000fe200078e0a03 */
[----:B------:R-:W-:-:S05]  /*0ef0*/  @!P2 LOP3.LUT R3, RZ, R6, RZ, 0x33, !PT ;  /* 0x00000006ff03a212 */ /* 0x000fca00078e33ff */
[----:B------:R-:W-:-:S05]  /*0f00*/  IMAD R3, R3, R6, R3 ;  /* 0x0000000603037224 */ /* 0x000fca00078e0203 */
[----:B------:R-:W-:-:S05]  /*0f10*/  LEA R3, R3, UR5, 0x2 ;  /* 0x0000000503037c11 */ /* 0x000fca000f8e10ff */
[----:B------:R0:W-:Y:S04]  /*0f20*/  STS [R3], RZ ;  /* 0x000000ff03007388 */ /* 0x0001e80000000800 */
[----:B------:R-:W1:Y:S01]  /*0f30*/  LDS R2, [R2] ;  /* 0x0000000002027984 */ /* 0x000e620000000800 */
[----:B0-----:R-:W-:-:S04]  /*0f40*/  I2FP.F32.S32 R3, UR10 ;  /* 0x0000000a00037c45 */ /* 0x001fc80008201400 */
[----:B------:R-:W0:Y:S02]  /*0f50*/  MUFU.RCP R4, R3 ;  /* 0x0000000300047308 */ /* 0x000e240000001000 */
[----:B0-----:R-:W-:-:S04]  /*0f60*/  FFMA R5, -R3, R4, 1 ;  /* 0x3f80000003057423 */ /* 0x001fc80000000104 */
[----:B------:R-:W-:Y:S02]  /*0f70*/  FFMA R5, R4, R5, R4 ;  /* 0x0000000504057223 */ /* 0x000fe40000000004 */
[----:B-1----:R-:W0:Y:S02]  /*0f80*/  FCHK P0, R2, R3 ;  /* 0x0000000302007302 */ /* 0x002e240000000000 */
[----:B------:R-:W-:-:S04]  /*0f90*/  FFMA R4, R2, R5, RZ ;  /* 0x0000000502047223 */ /* 0x000fc800000000ff */
[----:B------:R-:W-:-:S04]  /*0fa0*/  FFMA R6, -R3, R4, R2 ;  /* 0x0000000403067223 */ /* 0x000fc80000000102 */
[----:B------:R-:W-:Y:S01]  /*0fb0*/  FFMA R5, R5, R6, R4 ;  /* 0x0000000605057223 */ /* 0x000fe20000000004 */
[----:B0-----:R-:W-:Y:S06]  /*0fc0*/  @!P0 BRA `(.L_x_14) ;  /* 0x00000000000c8947 */ /* 0x001fec0003800000 */
[----:B------:R-:W-:-:S07]  /*0fd0*/  MOV R4, 0xff0 ;  /* 0x00000ff000047802 */ /* 0x000fce0000000f00 */
[----:B------:R-:W-:Y:S05]  /*0fe0*/  CALL.REL.NOINC `($__internal_0_$__cuda_sm3x_div_rn_noftz_f32_slowpath) ;  /* 0x0000000000187944 */ /* 0x000fea0003c00000 */
[----:B------:R-:W-:-:S07]  /*0ff0*/  MOV R5, R2 ;  /* 0x0000000200057202 */ /* 0x000fce0000000f00 */
.L_x_14:
[----:B------:R-:W-:Y:S05]  /*1000*/  BSYNC.RECONVERGENT B0 ;  /* 0x0000000000007941 */ /* 0x000fea0003800200 */
.L_x_13:
[----:B------:R-:W0:Y:S02]  /*1010*/  LDC.64 R2, c[0x0][0x390] ;  /* 0x0000e400ff027b82 */ /* 0x000e240000000a00 */
[----:B0-----:R-:W-:-:S05]  /*1020*/  IMAD.WIDE R2, R0, 0x4, R2 ;  /* 0x0000000400027825 */ /* 0x001fca00078e0202 */
[----:B------:R-:W-:Y:S01]  /*1030*/  STG.E desc[UR8][R2.64], R5 ;  /* 0x0000000502007986 */ /* 0x000fe2000c101908 */
[----:B------:R-:W-:Y:S05]  /*1040*/  EXIT ;  /* 0x000000000000794d */ /* 0x000fea0003800000 */
        .weak           $__internal_0_$__cuda_sm3x_div_rn_noftz_f32_slowpath
        .type           $__internal_0_$__cuda_sm3x_div_rn_noftz_f32_slowpath,@function
        .size           $__internal_0_$__cuda_sm3x_div_rn_noftz_f32_slowpath,(.L_x_27 - $__internal_0_$__cuda_sm3x_div_rn_noftz_f32_slowpath)
$__internal_0_$__cuda_sm3x_div_rn_noftz_f32_slowpath:
[--C-:B------:R-:W-:Y:S01]  /*1050*/  SHF.R.U32.HI R6, RZ, 0x17, R3.reuse ;  /* 0x00000017ff067819 */ /* 0x100fe20000011603 */
[----:B------:R-:W-:Y:S01]  /*1060*/  BSSY.RECONVERGENT B1, `(.L_x_15) ;  /* 0x0000064000017945 */ /* 0x000fe20003800200 */
[----:B------:R-:W-:Y:S01]  /*1070*/  SHF.R.U32.HI R5, RZ, 0x17, R2 ;  /* 0x00000017ff057819 */ /* 0x000fe20000011602 */
[----:B------:R-:W-:Y:S01]  /*1080*/  IMAD.MOV.U32 R8, RZ, RZ, R3 ;  /* 0x000000ffff087224 */ /* 0x000fe200078e0003 */
[----:B------:R-:W-:Y:S02]  /*1090*/  LOP3.LUT R6, R6, 0xff, RZ, 0xc0, !PT ;  /* 0x000000ff06067812 */ /* 0x000fe400078ec0ff */
[----:B------:R-:W-:Y:S02]  /*10a0*/  LOP3.LUT R5, R5, 0xff, RZ, 0xc0, !PT ;  /* 0x000000ff05057812 */ /* 0x000fe400078ec0ff */
[----:B------:R-:W-:Y:S01]  /*10b0*/  MOV R7, R2 ;  /* 0x0000000200077202 */ /* 0x000fe20000000f00 */
[----:B------:R-:W-:Y:S02]  /*10c0*/  VIADD R11, R6, 0xffffffff ;  /* 0xffffffff060b7836 */ /* 0x000fe40000000000 */
[----:B------:R-:W-:-:S03]  /*10d0*/  VIADD R10, R5, 0xffffffff ;  /* 0xffffffff050a7836 */ /* 0x000fc60000000000 */
[----:B------:R-:W-:-:S04]  /*10e0*/  ISETP.GT.U32.AND P0, PT, R11, 0xfd, PT ;  /* 0x000000fd0b00780c */ /* 0x000fc80003f04070 */
[----:B------:R-:W-:-:S13]  /*10f0*/  ISETP.GT.U32.OR P0, PT, R10, 0xfd, P0 ;  /* 0x000000fd0a00780c */ /* 0x000fda0000704470 */
[----:B------:R-:W-:Y:S01]  /*1100*/  @!P0 IMAD.MOV.U32 R9, RZ, RZ, RZ ;  /* 0x000000ffff098224 */ /* 0x000fe200078e00ff */
[----:B------:R-:W-:Y:S06]  /*1110*/  @!P0 BRA `(.L_x_16) ;  /* 0x00000000005c8947 */ /* 0x000fec0003800000 */
[----:B------:R-:W-:Y:S02]  /*1120*/  FSETP.GTU.FTZ.AND P0, PT, |R2|, +INF , PT ;  /* 0x7f8000000200780b */ /* 0x000fe40003f1c200 */
[----:B------:R-:W-:-:S04]  /*1130*/  FSETP.GTU.FTZ.AND P1, PT, |R3|, +INF , PT ;  /* 0x7f8000000300780b */ /* 0x000fc80003f3c200 */
[----:B------:R-:W-:-:S13]  /*1140*/  PLOP3.LUT P0, PT, P0, P1, PT, 0xf8, 0x8f ;  /* 0x00000000008f781c */ /* 0x000fda0000703f70 */
[----:B------:R-:W-:Y:S05]  /*1150*/  @P0 BRA `(.L_x_17) ;  /* 0x00000004004c0947 */ /* 0x000fea0003800000 */
[----:B------:R-:W-:-:S13]  /*1160*/  LOP3.LUT P0, RZ, R8, 0x7fffffff, R7, 0xc8, !PT ;  /* 0x7fffffff08ff7812 */ /* 0x000fda000780c807 */
[----:B------:R-:W-:Y:S05]  /*1170*/  @!P0 BRA `(.L_x_18) ;  /* 0x00000004003c8947 */ /* 0x000fea0003800000 */
[C---:B------:R-:W-:Y:S02]  /*1180*/  FSETP.NEU.FTZ.AND P2, PT, |R2|.reuse, +INF , PT ;  /* 0x7f8000000200780b */ /* 0x040fe40003f5d200 */
[----:B------:R-:W-:Y:S02]  /*1190*/  FSETP.NEU.FTZ.AND P1, PT, |R3|, +INF , PT ;  /* 0x7f8000000300780b */ /* 0x000fe40003f3d200 */
[----:B------:R-:W-:-:S11]  /*11a0*/  FSETP.NEU.FTZ.AND P0, PT, |R2|, +INF , PT ;  /* 0x7f8000000200780b */ /* 0x000fd60003f1d200 */
[----:B------:R-:W-:Y:S05]  /*11b0*/  @!P1 BRA !P2, `(.L_x_18) ;  /* 0x00000004002c9947 */ /* 0x000fea0005000000 */
[----:B------:R-:W-:-:S04]  /*11c0*/  LOP3.LUT P2, RZ, R7, 0x7fffffff, RZ, 0xc0, !PT ;  /* 0x7fffffff07ff7812 */ /* 0x000fc8000784c0ff */
[----:B------:R-:W-:-:S13]  /*11d0*/  PLOP3.LUT P1, PT, P1, P2, PT, 0x2f, 0xf2 ;  /* 0x0000000000f2781c */ /* 0x000fda0000f24577 */
[----:B------:R-:W-:Y:S05]  /*11e0*/  @P1 BRA `(.L_x_19) ;  /* 0x0000000400181947 */ /* 0x000fea0003800000 */
[----:B------:R-:W-:-:S04]  /*11f0*/  LOP3.LUT P1, RZ, R8, 0x7fffffff, RZ, 0xc0, !PT ;  /* 0x7fffffff08ff7812 */ /* 0x000fc8000782c0ff */
[----:B------:R-:W-:-:S13]  /*1200*/  PLOP3.LUT P0, PT, P0, P1, PT, 0x2f, 0xf2 ;  /* 0x0000000000f2781c */ /* 0x000fda0000702577 */
[----:B------:R-:W-:Y:S05]  /*1210*/  @P0 BRA `(.L_x_20) ;  /* 0x0000000400000947 */ /* 0x000fea0003800000 */
[----:B------:R-:W-:Y:S02]  /*1220*/  ISETP.GE.AND P0, PT, R10, RZ, PT ;  /* 0x000000ff0a00720c */ /* 0x000fe40003f06270 */
[----:B------:R-:W-:-:S11]  /*1230*/  ISETP.GE.AND P1, PT, R11, RZ, PT ;  /* 0x000000ff0b00720c */ /* 0x000fd60003f26270 */
[----:B------:R-:W-:Y:S01]  /*1240*/  @P0 MOV R9, RZ ;  /* 0x000000ff00090202 */ /* 0x000fe20000000f00 */
[----:B------:R-:W-:Y:S02]  /*1250*/  @!P0 IMAD.MOV.U32 R9, RZ, RZ, -0x40 ;  /* 0xffffffc0ff098424 */ /* 0x000fe400078e00ff */
[----:B------:R-:W-:Y:S01]  /*1260*/  @!P0 FFMA R7, R2, 1.84467440737095516160e+19, RZ ;  /* 0x5f80000002078823 */ /* 0x000fe200000000ff */
[----:B------:R-:W-:Y:S01]  /*1270*/  @!P1 FFMA R8, R3, 1.84467440737095516160e+19, RZ ;  /* 0x5f80000003089823 */ /* 0x000fe200000000ff */
[----:B------:R-:W-:-:S07]  /*1280*/  @!P1 VIADD R9, R9, 0x40 ;  /* 0x0000004009099836 */ /* 0x000fce0000000000 */
.L_x_16:
[----:B------:R-:W-:Y:S01]  /*1290*/  LEA R3, R6, 0xc0800000, 0x17 ;  /* 0xc080000006037811 */ /* 0x000fe200078eb8ff */
[----:B------:R-:W-:Y:S01]  /*12a0*/  VIADD R5, R5, 0xffffff81 ;  /* 0xffffff8105057836 */ /* 0x000fe20000000000 */
[----:B------:R-:W-:Y:S02]  /*12b0*/  BSSY.RECONVERGENT B2, `(.L_x_21) ;  /* 0x0000035000027945 */ /* 0x000fe40003800200 */
[----:B------:R-:W-:Y:S01]  /*12c0*/  IADD3 R3, PT, PT, -R3, R8, RZ ;  /* 0x0000000803037210 */ /* 0x000fe20007ffe1ff */
[C---:B------:R-:W-:Y:S01]  /*12d0*/  IMAD R2, R5.reuse, -0x800000, R7 ;  /* 0xff80000005027824 */ /* 0x040fe200078e0207 */
[----:B------:R-:W-:Y:S02]  /*12e0*/  IADD3 R6, PT, PT, R5, 0x7f, -R6 ;  /* 0x0000007f05067810 */ /* 0x000fe40007ffe806 */
[----:B------:R-:W0:Y:S01]  /*12f0*/  MUFU.RCP R8, R3 ;  /* 0x0000000300087308 */ /* 0x000e220000001000 */
[----:B------:R-:W-:Y:S02]  /*1300*/  FADD.FTZ R11, -R3, -RZ ;  /* 0x800000ff030b7221 */ /* 0x000fe40000010100 */
[----:B------:R-:W-:-:S02]  /*1310*/  IMAD.IADD R6, R6, 0x1, R9 ;  /* 0x0000000106067824 */ /* 0x000fc400078e0209 */
[----:B0-----:R-:W-:-:S04]  /*1320*/  FFMA R13, R8, R11, 1 ;  /* 0x3f800000080d7423 */ /* 0x001fc8000000000b */
[----:B------:R-:W-:-:S04]  /*1330*/  FFMA R10, R8, R13, R8 ;  /* 0x0000000d080a7223 */ /* 0x000fc80000000008 */
[----:B------:R-:W-:-:S04]  /*1340*/  FFMA R7, R2, R10, RZ ;  /* 0x0000000a02077223 */ /* 0x000fc800000000ff */
[----:B------:R-:W-:-:S04]  /*1350*/  FFMA R8, R11, R7, R2 ;  /* 0x000000070b087223 */ /* 0x000fc80000000002 */
[----:B------:R-:W-:-:S04]  /*1360*/  FFMA R7, R10, R8, R7 ;  /* 0x000000080a077223 */ /* 0x000fc80000000007 */
[----:B------:R-:W-:-:S04]  /*1370*/  FFMA R8, R11, R7, R2 ;  /* 0x000000070b087223 */ /* 0x000fc80000000002 */
[----:B------:R-:W-:-:S05]  /*1380*/  FFMA R2, R10, R8, R7 ;  /* 0x000000080a027223 */ /* 0x000fca0000000007 */
[----:B------:R-:W-:-:S04]  /*1390*/  SHF.R.U32.HI R3, RZ, 0x17, R2 ;  /* 0x00000017ff037819 */ /* 0x000fc80000011602 */
[----:B------:R-:W-:-:S04]  /*13a0*/  LOP3.LUT R3, R3, 0xff, RZ, 0xc0, !PT ;  /* 0x000000ff03037812 */ /* 0x000fc800078ec0ff */
[----:B------:R-:W-:-:S05]  /*13b0*/  IADD3 R9, PT, PT, R3, R6, RZ ;  /* 0x0000000603097210 */ /* 0x000fca0007ffe0ff */
[----:B------:R-:W-:-:S05]  /*13c0*/  VIADD R3, R9, 0xffffffff ;  /* 0xffffffff09037836 */ /* 0x000fca0000000000 */
[----:B------:R-:W-:-:S13]  /*13d0*/  ISETP.GE.U32.AND P0, PT, R3, 0xfe, PT ;  /* 0x000000fe0300780c */ /* 0x000fda0003f06070 */
[----:B------:R-:W-:Y:S05]  /*13e0*/  @!P0 BRA `(.L_x_22) ;  /* 0x0000000000808947 */ /* 0x000fea0003800000 */
[----:B------:R-:W-:-:S13]  /*13f0*/  ISETP.GT.AND P0, PT, R9, 0xfe, PT ;  /* 0x000000fe0900780c */ /* 0x000fda0003f04270 */
[----:B------:R-:W-:Y:S05]  /*1400*/  @P0 BRA `(.L_x_23) ;  /* 0x00000000006c0947 */ /* 0x000fea0003800000 */
[----:B------:R-:W-:-:S13]  /*1410*/  ISETP.GE.AND P0, PT, R9, 0x1, PT ;  /* 0x000000010900780c */ /* 0x000fda0003f06270 */
[----:B------:R-:W-:Y:S05]  /*1420*/  @P0 BRA `(.L_x_24) ;  /* 0x0000000000740947 */ /* 0x000fea0003800000 */
[----:B------:R-:W-:Y:S02]  /*1430*/  ISETP.GE.AND P0, PT, R9, -0x18, PT ;  /* 0xffffffe80900780c */ /* 0x000fe40003f06270 */
[----:B------:R-:W-:-:S11]  /*1440*/  LOP3.LUT R2, R2, 0x80000000, RZ, 0xc0, !PT ;  /* 0x8000000002027812 */ /* 0x000fd600078ec0ff */
[----:B------:R-:W-:Y:S05]  /*1450*/  @!P0 BRA `(.L_x_24) ;  /* 0x0000000000688947 */ /* 0x000fea0003800000 */
[CCC-:B------:R-:W-:Y:S01]  /*1460*/  FFMA.RZ R3, R10.reuse, R8.reuse, R7.reuse ;  /* 0x000000080a037223 */ /* 0x1c0fe2000000c007 */
[CCC-:B------:R-:W-:Y:S01]  /*1470*/  FFMA.RM R6, R10.reuse, R8.reuse, R7.reuse ;  /* 0x000000080a067223 */ /* 0x1c0fe20000004007 */
[C---:B------:R-:W-:Y:S02]  /*1480*/  ISETP.NE.AND P2, PT, R9.reuse, RZ, PT ;  /* 0x000000ff0900720c */ /* 0x040fe40003f45270 */
[----:B------:R-:W-:Y:S02]  /*1490*/  ISETP.NE.AND P1, PT, R9, RZ, PT ;  /* 0x000000ff0900720c */ /* 0x000fe40003f25270 */
[----:B------:R-:W-:Y:S01]  /*14a0*/  LOP3.LUT R5, R3, 0x7fffff, RZ, 0xc0, !PT ;  /* 0x007fffff03057812 */ /* 0x000fe200078ec0ff */
[----:B------:R-:W-:Y:S01]  /*14b0*/  FFMA.RP R3, R10, R8, R7 ;  /* 0x000000080a037223 */ /* 0x000fe20000008007 */
[----:B------:R-:W-:Y:S01]  /*14c0*/  IADD3 R8, PT, PT, R9, 0x20, RZ ;  /* 0x0000002009087810 */ /* 0x000fe20007ffe0ff */
[----:B------:R-:W-:Y:S01]  /*14d0*/  IMAD.MOV R7, RZ, RZ, -R9 ;  /* 0x000000ffff077224 */ /* 0x000fe200078e0a09 */
[----:B------:R-:W-:-:S02]  /*14e0*/  LOP3.LUT R5, R5, 0x800000, RZ, 0xfc, !PT ;  /* 0x0080000005057812 */ /* 0x000fc400078efcff */
[----:B------:R-:W-:Y:S02]  /*14f0*/  FSETP.NEU.FTZ.AND P0, PT, R3, R6, PT ;  /* 0x000000060300720b */ /* 0x000fe40003f1d000 */
[----:B------:R-:W-:Y:S02]  /*1500*/  SHF.L.U32 R8, R5, R8, RZ ;  /* 0x0000000805087219 */ /* 0x000fe400000006ff */
[----:B------:R-:W-:Y:S02]  /*1510*/  SEL R6, R7, RZ, P2 ;  /* 0x000000ff07067207 */ /* 0x000fe40001000000 */
[----:B------:R-:W-:Y:S02]  /*1520*/  ISETP.NE.AND P1, PT, R8, RZ, P1 ;  /* 0x000000ff0800720c */ /* 0x000fe40000f25270 */
[----:B------:R-:W-:Y:S02]  /*1530*/  SHF.R.U32.HI R6, RZ, R6, R5 ;  /* 0x00000006ff067219 */ /* 0x000fe40000011605 */
[----:B------:R-:W-:-:S02]  /*1540*/  PLOP3.LUT P0, PT, P0, P1, PT, 0xf8, 0x8f ;  /* 0x00000000008f781c */ /* 0x000fc40000703f70 */
[----:B------:R-:W-:Y:S02]  /*1550*/  SHF.R.U32.HI R8, RZ, 0x1, R6 ;  /* 0x00000001ff087819 */ /* 0x000fe40000011606 */
[----:B------:R-:W-:-:S04]  /*1560*/  SEL R3, RZ, 0x1, !P0 ;  /* 0x00000001ff037807 */ /* 0x000fc80004000000 */
[----:B------:R-:W-:-:S04]  /*1570*/  LOP3.LUT R3, R3, 0x1, R8, 0xf8, !PT ;  /* 0x0000000103037812 */ /* 0x000fc800078ef808 */
[----:B------:R-:W-:-:S04]  /*1580*/  LOP3.LUT R3, R3, R6, RZ, 0xc0, !PT ;  /* 0x0000000603037212 */ /* 0x000fc800078ec0ff */
[----:B------:R-:W-:-:S04]  /*1590*/  IADD3 R3, PT, PT, R8, R3, RZ ;  /* 0x0000000308037210 */ /* 0x000fc80007ffe0ff */
[----:B------:R-:W-:Y:S01]  /*15a0*/  LOP3.LUT R2, R3, R2, RZ, 0xfc, !PT ;  /* 0x0000000203027212 */ /* 0x000fe200078efcff */
[----:B------:R-:W-:Y:S06]  /*15b0*/  BRA `(.L_x_24) ;  /* 0x0000000000107947 */ /* 0x000fec0003800000 */
.L_x_23:
[----:B------:R-:W-:-:S04]  /*15c0*/  LOP3.LUT R2, R2, 0x80000000, RZ, 0xc0, !PT ;  /* 0x8000000002027812 */ /* 0x000fc800078ec0ff */
[----:B------:R-:W-:Y:S01]  /*15d0*/  LOP3.LUT R2, R2, 0x7f800000, RZ, 0xfc, !PT ;  /* 0x7f80000002027812 */ /* 0x000fe200078efcff */
[----:B------:R-:W-:Y:S06]  /*15e0*/  BRA `(.L_x_24) ;  /* 0x0000000000047947 */ /* 0x000fec0003800000 */
.L_x_22:
[----:B------:R-:W-:-:S07]  /*15f0*/  IMAD R2, R6, 0x800000, R2 ;  /* 0x0080000006027824 */ /* 0x000fce00078e0202 */
.L_x_24:
[----:B------:R-:W-:Y:S05]  /*1600*/  BSYNC.RECONVERGENT B2 ;  /* 0x0000000000027941 */ /* 0x000fea0003800200 */
.L_x_21:
[----:B------:R-:W-:Y:S05]  /*1610*/  BRA `(.L_x_25) ;  /* 0x0000000000207947 */ /* 0x000fea0003800000 */
.L_x_20:
[----:B------:R-:W-:-:S04]  /*1620*/  LOP3.LUT R2, R8, 0x80000000, R7, 0x48, !PT ;  /* 0x8000000008027812 */ /* 0x000fc800078e4807 */
[----:B------:R-:W-:Y:S01]  /*1630*/  LOP3.LUT R2, R2, 0x7f800000, RZ, 0xfc, !PT ;  /* 0x7f80000002027812 */ /* 0x000fe200078efcff */
[----:B------:R-:W-:Y:S06]  /*1640*/  BRA `(.L_x_25) ;  /* 0x0000000000147947 */ /* 0x000fec0003800000 */
.L_x_19:
[----:B------:R-:W-:Y:S01]  /*1650*/  LOP3.LUT R2, R8, 0x80000000, R7, 0x48, !PT ;  /* 0x8000000008027812 */ /* 0x000fe200078e4807 */
[----:B------:R-:W-:Y:S06]  /*1660*/  BRA `(.L_x_25) ;  /* 0x00000000000c7947 */ /* 0x000fec0003800000 */
.L_x_18:
[----:B------:R-:W0:Y:S01]  /*1670*/  MUFU.RSQ R2, -QNAN ;  /* 0xffc0000000027908 */ /* 0x000e220000001400 */
[----:B------:R-:W-:Y:S05]  /*1680*/  BRA `(.L_x_25) ;  /* 0x0000000000047947 */ /* 0x000fea0003800000 */
.L_x_17:
[----:B------:R-:W-:-:S07]  /*1690*/  FADD.FTZ R2, R2, R3 ;  /* 0x0000000302027221 */ /* 0x000fce0000010000 */
.L_x_25:
[----:B------:R-:W-:Y:S05]  /*16a0*/  BSYNC.RECONVERGENT B1 ;  /* 0x0000000000017941 */ /* 0x000fea0003800200 */
.L_x_15:
[----:B------:R-:W-:-:S04]  /*16b0*/  HFMA2 R5, -RZ, RZ, 0, 0 ;  /* 0x00000000ff057431 */ /* 0x000fc800000001ff */
[----:B0-----:R-:W-:Y:S05]  /*16c0*/  RET.REL.NODEC R4 `(_Z8trainingiiPiPf) ;  /* 0xffffffe8044c7950 */ /* 0x001fea0003c3ffff */
.L_x_26:
        /* <DEDUP_REMOVED lines=11> */
.L_x_27:


//--------------------- .nv.shared._Z13hopActivationiPfPiS_ --------------------------
	.section	.nv.shared._Z13hopActivationiPfPiS_,"aw",@nobits
	.sectionflags	@""
	.align	16
	.zero		1024


//--------------------- .nv.shared.reserved.0     --------------------------
	.section	.nv.shared.reserved.0,"aw",@nobits
	.weak		__nv_reservedSMEM_offset_0_alias
	.size		__nv_reservedSMEM_offset_0_alias, 0, 64
	.other		__nv_reservedSMEM_offset_0_alias,@"STO_CUDA_RESERVED_SHARED STV_DEFAULT"
__nv_reservedSMEM_offset_0_alias:
	.zero		0
	.zero		64


//--------------------- .nv.shared._Z8trainingiiPiPf --------------------------
	.section	.nv.shared._Z8trainingiiPiPf,"aw",@nobits
	.sectionflags	@""
	.align	16
	.zero		1024


//--------------------- .nv.constant0._Z13hopActivationiPfPiS_ --------------------------
	.section	.nv.constant0._Z13hopActivationiPfPiS_,"a",@progbits
	.sectionflags	@""
	.align	4
.nv.constant0._Z13hopActivationiPfPiS_:
	.zero		928


//--------------------- .nv.constant0._Z8trainingiiPiPf --------------------------
	.section	.nv.constant0._Z8trainingiiPiPf,"a",@progbits
	.sectionflags	@""
	.align	4
.nv.constant0._Z8trainingiiPiPf:
	.zero		920


//--------------------- SYMBOLS --------------------------

	.type		.nv.reservedSmem.offset0,@object
	.size		.nv.reservedSmem.offset0,0x4
	.type		.nv.reservedSmem.cap,@object
	.size		.nv.reservedSmem.cap,0x4
